# CuTe-DSL kernel — source=fa4 family=fa4_bwd_sm90
# config = {"dtype": "Float16", "causal": false, "head_dim": 128}


// ===== COMPILED SASS (sm_90) =====

	.headerflags	@"EF_CUDA_TEXMODE_UNIFIED EF_CUDA_64BIT_ADDRESS EF_CUDA_ACCELERATORS EF_CUDA_SM90 EF_CUDA_VIRTUAL_SM(EF_CUDA_SM90)"
	.elftype	@"ET_EXEC"


//--------------------- .nv.info                  --------------------------
	.section	.nv.info,"",@"SHT_CUDA_INFO"
	.align	4


	//----- nvinfo : EIATTR_REGCOUNT
	.align		4
        /*0000*/ 	.byte	0x04, 0x2f
        /*0002*/ 	.short	(.L_1 - .L_0)
	.align		4
.L_0:
        /*0004*/ 	.word	index@(kernel_cutlass_kernel_flash_attncuteflash_bwd_sm90FlashAttentionBackwardSm90_object_at__tensor0000o12811101213_tensor0000o12811101213_tensor0000o12811101213_tensor0000o12811101213_tensor0_0)
        /*0008*/ 	.word	0x000000a8


	//----- nvinfo : EIATTR_FRAME_SIZE
	.align		4
.L_1:
        /*000c*/ 	.byte	0x04, 0x11
        /*000e*/ 	.short	(.L_3 - .L_2)
	.align		4
.L_2:
        /*0010*/ 	.word	index@(kernel_cutlass_kernel_flash_attncuteflash_bwd_sm90FlashAttentionBackwardSm90_object_at__tensor0000o12811101213_tensor0000o12811101213_tensor0000o12811101213_tensor0000o12811101213_tensor0_0)
        /*0014*/ 	.word	0x00000000


	//----- nvinfo : EIATTR_MIN_STACK_SIZE
	.align		4
.L_3:
        /*0018*/ 	.byte	0x04, 0x12
        /*001a*/ 	.short	(.L_5 - .L_4)
	.align		4
.L_4:
        /*001c*/ 	.word	index@(kernel_cutlass_kernel_flash_attncuteflash_bwd_sm90FlashAttentionBackwardSm90_object_at__tensor0000o12811101213_tensor0000o12811101213_tensor0000o12811101213_tensor0000o12811101213_tensor0_0)
        /*0020*/ 	.word	0x00000000
.L_5:


//--------------------- .nv.info.kernel_cutlass_kernel_flash_attncuteflash_bwd_sm90FlashAttentionBackwardSm90_object_at__tensor0000o12811101213_tensor0000o12811101213_tensor0000o12811101213_tensor0000o12811101213_tensor0_0 --------------------------
	.section	.nv.info.kernel_cutlass_kernel_flash_attncuteflash_bwd_sm90FlashAttentionBackwardSm90_object_at__tensor0000o12811101213_tensor0000o12811101213_tensor0000o12811101213_tensor0000o12811101213_tensor0_0,"",@"SHT_CUDA_INFO"
	.sectionflags	@""
	.align	4


	//----- nvinfo : EIATTR_CUDA_API_VERSION
	.align		4
        /*0000*/ 	.byte	0x04, 0x37
        /*0002*/ 	.short	(.L_7 - .L_6)
.L_6:
        /*0004*/ 	.word	0x00000081


	//----- nvinfo : EIATTR_KPARAM_INFO
	.align		4
.L_7:
        /*0008*/ 	.byte	0x04, 0x17
        /*000a*/ 	.short	(.L_9 - .L_8)
.L_8:
        /*000c*/ 	.word	0x00000000
        /*0010*/ 	.short	0x0018
        /*0012*/ 	.short	0x0400
        /*0014*/ 	.byte	0x00, 0xf0, 0x31, 0x00


	//----- nvinfo : EIATTR_KPARAM_INFO
	.align		4
.L_9:
        /*0018*/ 	.byte	0x04, 0x17
        /*001a*/ 	.short	(.L_11 - .L_10)
.L_10:
        /*001c*/ 	.word	0x00000000
        /*0020*/ 	.short	0x0017
        /*0022*/ 	.short	0x03fc
        /*0024*/ 	.byte	0x00, 0xf0, 0x11, 0x00


	//----- nvinfo : EIATTR_KPARAM_INFO
	.align		4
.L_11:
        /*0028*/ 	.byte	0x04, 0x17
        /*002a*/ 	.short	(.L_13 - .L_12)
.L_12:
        /*002c*/ 	.word	0x00000000
        /*0030*/ 	.short	0x0016
        /*0032*/ 	.short	0x03f8
        /*0034*/ 	.byte	0x00, 0xf0, 0x11, 0x00


	//----- nvinfo : EIATTR_KPARAM_INFO
	.align		4
.L_13:
        /*0038*/ 	.byte	0x04, 0x17
        /*003a*/ 	.short	(.L_15 - .L_14)
.L_14:
        /*003c*/ 	.word	0x00000000
        /*0040*/ 	.short	0x0015
        /*0042*/ 	.short	0x03f4
        /*0044*/ 	.byte	0x00, 0xf0, 0x11, 0x00


	//----- nvinfo : EIATTR_KPARAM_INFO
	.align		4
.L_15:
        /*0048*/ 	.byte	0x04, 0x17
        /*004a*/ 	.short	(.L_17 - .L_16)
.L_16:
        /*004c*/ 	.word	0x00000000
        /*0050*/ 	.short	0x0014
        /*0052*/ 	.short	0x03f0
        /*0054*/ 	.byte	0x00, 0xf0, 0x11, 0x00


	//----- nvinfo : EIATTR_KPARAM_INFO
	.align		4
.L_17:
        /*0058*/ 	.byte	0x04, 0x17
        /*005a*/ 	.short	(.L_19 - .L_18)
.L_18:
        /*005c*/ 	.word	0x00000000
        /*0060*/ 	.short	0x0013
        /*0062*/ 	.short	0x03ec
        /*0064*/ 	.byte	0x00, 0xf0, 0x11, 0x00


	//----- nvinfo : EIATTR_KPARAM_INFO
	.align		4
.L_19:
        /*0068*/ 	.byte	0x04, 0x17
        /*006a*/ 	.short	(.L_21 - .L_20)
.L_20:
        /*006c*/ 	.word	0x00000000
        /*0070*/ 	.short	0x0012
        /*0072*/ 	.short	0x03eb
        /*0074*/ 	.byte	0x00, 0xf0, 0x05, 0x00


	//----- nvinfo : EIATTR_KPARAM_INFO
	.align		4
.L_21:
        /*0078*/ 	.byte	0x04, 0x17
        /*007a*/ 	.short	(.L_23 - .L_22)
.L_22:
        /*007c*/ 	.word	0x00000000
        /*0080*/ 	.short	0x0011
        /*0082*/ 	.short	0x03ea
        /*0084*/ 	.byte	0x00, 0xf0, 0x05, 0x00


	//----- nvinfo : EIATTR_KPARAM_INFO
	.align		4
.L_23:
        /*0088*/ 	.byte	0x04, 0x17
        /*008a*/ 	.short	(.L_25 - .L_24)
.L_24:
        /*008c*/ 	.word	0x00000000
        /*0090*/ 	.short	0x0010
        /*0092*/ 	.short	0x03e9
        /*0094*/ 	.byte	0x00, 0xf0, 0x05, 0x00


	//----- nvinfo : EIATTR_KPARAM_INFO
	.align		4
.L_25:
        /*0098*/ 	.byte	0x04, 0x17
        /*009a*/ 	.short	(.L_27 - .L_26)
.L_26:
        /*009c*/ 	.word	0x00000000
        /*00a0*/ 	.short	0x000f
        /*00a2*/ 	.short	0x03e8
        /*00a4*/ 	.byte	0x00, 0xf0, 0x05, 0x00


	//----- nvinfo : EIATTR_KPARAM_INFO
	.align		4
.L_27:
        /*00a8*/ 	.byte	0x04, 0x17
        /*00aa*/ 	.short	(.L_29 - .L_28)
.L_28:
        /*00ac*/ 	.word	0x00000000
        /*00b0*/ 	.short	0x000e
        /*00b2*/ 	.short	0x03c0
        /*00b4*/ 	.byte	0x00, 0xf0, 0xa1, 0x00


	//----- nvinfo : EIATTR_KPARAM_INFO
	.align		4
.L_29:
        /*00b8*/ 	.byte	0x04, 0x17
        /*00ba*/ 	.short	(.L_31 - .L_30)
.L_30:
        /*00bc*/ 	.word	0x00000000
        /*00c0*/ 	.short	0x000d
        /*00c2*/ 	.short	0x0398
        /*00c4*/ 	.byte	0x00, 0xf0, 0xa1, 0x00


	//----- nvinfo : EIATTR_KPARAM_INFO
	.align		4
.L_31:
        /*00c8*/ 	.byte	0x04, 0x17
        /*00ca*/ 	.short	(.L_33 - .L_32)
.L_32:
        /*00cc*/ 	.word	0x00000000
        /*00d0*/ 	.short	0x000c
        /*00d2*/ 	.short	0x0370
        /*00d4*/ 	.byte	0x00, 0xf0, 0xa1, 0x00


	//----- nvinfo : EIATTR_KPARAM_INFO
	.align		4
.L_33:
        /*00d8*/ 	.byte	0x04, 0x17
        /*00da*/ 	.short	(.L_35 - .L_34)
.L_34:
        /*00dc*/ 	.word	0x00000000
        /*00e0*/ 	.short	0x000b
        /*00e2*/ 	.short	0x02f0
        /*00e4*/ 	.byte	0x00, 0xf0, 0x01, 0x02


	//----- nvinfo : EIATTR_KPARAM_INFO
	.align		4
.L_35:
        /*00e8*/ 	.byte	0x04, 0x17
        /*00ea*/ 	.short	(.L_37 - .L_36)
.L_36:
        /*00ec*/ 	.word	0x00000000
        /*00f0*/ 	.short	0x000a
        /*00f2*/ 	.short	0x0270
        /*00f4*/ 	.byte	0x00, 0xf0, 0x01, 0x02


	//----- nvinfo : EIATTR_KPARAM_INFO
	.align		4
.L_37:
        /*00f8*/ 	.byte	0x04, 0x17
        /*00fa*/ 	.short	(.L_39 - .L_38)
.L_38:
        /*00fc*/ 	.word	0x00000000
        /*0100*/ 	.short	0x0009
        /*0102*/ 	.short	0x01f0
        /*0104*/ 	.byte	0x00, 0xf0, 0x01, 0x02


	//----- nvinfo : EIATTR_KPARAM_INFO
	.align		4
.L_39:
        /*0108*/ 	.byte	0x04, 0x17
        /*010a*/ 	.short	(.L_41 - .L_40)
.L_40:
        /*010c*/ 	.word	0x00000000
        /*0110*/ 	.short	0x0008
        /*0112*/ 	.short	0x0170
        /*0114*/ 	.byte	0x00, 0xf0, 0x01, 0x02


	//----- nvinfo : EIATTR_KPARAM_INFO
	.align		4
.L_41:
        /*0118*/ 	.byte	0x04, 0x17
        /*011a*/ 	.short	(.L_43 - .L_42)
.L_42:
        /*011c*/ 	.word	0x00000000
        /*0120*/ 	.short	0x0007
        /*0122*/ 	.short	0x00f0
        /*0124*/ 	.byte	0x00, 0xf0, 0x01, 0x02


	//----- nvinfo : EIATTR_KPARAM_INFO
	.align		4
.L_43:
        /*0128*/ 	.byte	0x04, 0x17
        /*012a*/ 	.short	(.L_45 - .L_44)
.L_44:
        /*012c*/ 	.word	0x00000000
        /*0130*/ 	.short	0x0006
        /*0132*/ 	.short	0x0070
        /*0134*/ 	.byte	0x00, 0xf0, 0x01, 0x02


	//----- nvinfo : EIATTR_KPARAM_INFO
	.align		4
.L_45:
        /*0138*/ 	.byte	0x04, 0x17
        /*013a*/ 	.short	(.L_47 - .L_46)
.L_46:
        /*013c*/ 	.word	0x00000000
        /*0140*/ 	.short	0x0005
        /*0142*/ 	.short	0x003c
        /*0144*/ 	.byte	0x00, 0xf0, 0x31, 0x00


	//----- nvinfo : EIATTR_KPARAM_INFO
	.align		4
.L_47:
        /*0148*/ 	.byte	0x04, 0x17
        /*014a*/ 	.short	(.L_49 - .L_48)
.L_48:
        /*014c*/ 	.word	0x00000000
        /*0150*/ 	.short	0x0004
        /*0152*/ 	.short	0x0030
        /*0154*/ 	.byte	0x00, 0xf0, 0x31, 0x00


	//----- nvinfo : EIATTR_KPARAM_INFO
	.align		4
.L_49:
        /*0158*/ 	.byte	0x04, 0x17
        /*015a*/ 	.short	(.L_51 - .L_50)
.L_50:
        /*015c*/ 	.word	0x00000000
        /*0160*/ 	.short	0x0003
        /*0162*/ 	.short	0x0024
        /*0164*/ 	.byte	0x00, 0xf0, 0x31, 0x00


	//----- nvinfo : EIATTR_KPARAM_INFO
	.align		4
.L_51:
        /*0168*/ 	.byte	0x04, 0x17
        /*016a*/ 	.short	(.L_53 - .L_52)
.L_52:
        /*016c*/ 	.word	0x00000000
        /*0170*/ 	.short	0x0002
        /*0172*/ 	.short	0x0018
        /*0174*/ 	.byte	0x00, 0xf0, 0x31, 0x00


	//----- nvinfo : EIATTR_KPARAM_INFO
	.align		4
.L_53:
        /*0178*/ 	.byte	0x04, 0x17
        /*017a*/ 	.short	(.L_55 - .L_54)
.L_54:
        /*017c*/ 	.word	0x00000000
        /*0180*/ 	.short	0x0001
        /*0182*/ 	.short	0x000c
        /*0184*/ 	.byte	0x00, 0xf0, 0x31, 0x00


	//----- nvinfo : EIATTR_KPARAM_INFO
	.align		4
.L_55:
        /*0188*/ 	.byte	0x04, 0x17
        /*018a*/ 	.short	(.L_57 - .L_56)
.L_56:
        /*018c*/ 	.word	0x00000000
        /*0190*/ 	.short	0x0000
        /*0192*/ 	.short	0x0000
        /*0194*/ 	.byte	0x00, 0xf0, 0x31, 0x00


	//----- nvinfo : EIATTR_SPARSE_MMA_MASK
	.align		4
.L_57:
        /*0198*/ 	.byte	0x03, 0x50
        /*019a*/ 	.short	0x0000


	//----- nvinfo : EIATTR_MAXREG_COUNT
	.align		4
        /*019c*/ 	.byte	0x03, 0x1b
        /*019e*/ 	.short	0x00a8


	//----- nvinfo : EIATTR_COOP_GROUP_MASK_REGIDS
	.align		4
        /*01a0*/ 	.byte	0x04, 0x29
        /*01a2*/ 	.short	(.L_59 - .L_58)


	//   ....[0]....
.L_58:
        /*01a4*/ 	.word	0xffffffff


	//----- nvinfo : EIATTR_COOP_GROUP_INSTR_OFFSETS
	.align		4
.L_59:
        /*01a8*/ 	.byte	0x04, 0x28
        /*01aa*/ 	.short	(.L_61 - .L_60)


	//   ....[0]....
.L_60:
        /*01ac*/ 	.word	0x00001fe0


	//----- nvinfo : EIATTR_REG_RECONFIG
	.align		4
.L_61:
        /*01b0*/ 	.byte	0x01, 0x54
	.zero		2


	//----- nvinfo : EIATTR_MBARRIER_INSTR_OFFSETS
	.align		4
        /*01b4*/ 	.byte	0x04, 0x39
        /*01b6*/ 	.short	(.L_63 - .L_62)


	//   ....[0]....
.L_62:
        /*01b8*/ 	.word	0x000002e0
        /*01bc*/ 	.word	0x000000ff
        /*01c0*/ 	.word	0x00000000
        /*01c4*/ 	.short	0x0100
        /*01c6*/ 	.byte	0x05
	.zero		1


	//   ....[1]....
        /*01c8*/ 	.word	0x000002f0
        /*01cc*/ 	.word	0x000000ff
        /*01d0*/ 	.word	0x00000008
        /*01d4*/ 	.short	0x0100
        /*01d6*/ 	.byte	0x05
	.zero		1


	//   ....[2]....
        /*01d8*/ 	.word	0x00000300
        /*01dc*/ 	.word	0x000000ff
        /*01e0*/ 	.word	0x00000010
        /*01e4*/ 	.short	0x0100
        /*01e6*/ 	.byte	0x05
	.zero		1


	//   ....[3]....
        /*01e8*/ 	.word	0x00000310
        /*01ec*/ 	.word	0x000000ff
        /*01f0*/ 	.word	0x00000018
        /*01f4*/ 	.short	0x0100
        /*01f6*/ 	.byte	0x05
	.zero		1


	//   ....[4]....
        /*01f8*/ 	.word	0x00000320
        /*01fc*/ 	.word	0x000000ff
        /*0200*/ 	.word	0x00000020
        /*0204*/ 	.short	0x0100
        /*0206*/ 	.byte	0x0a
	.zero		1


	//   ....[5]....
        /*0208*/ 	.word	0x00000330
        /*020c*/ 	.word	0x000000ff
        /*0210*/ 	.word	0x00000028
        /*0214*/ 	.short	0x0100
        /*0216*/ 	.byte	0x0a
	.zero		1


	//   ....[6]....
        /*0218*/ 	.word	0x00000340
        /*021c*/ 	.word	0x000000ff
        /*0220*/ 	.word	0x00000030
        /*0224*/ 	.short	0x0100
        /*0226*/ 	.byte	0x0a
	.zero		1


	//   ....[7]....
        /*0228*/ 	.word	0x00000350
        /*022c*/ 	.word	0x000000ff
        /*0230*/ 	.word	0x00000038
        /*0234*/ 	.short	0x0100
        /*0236*/ 	.byte	0x0a
	.zero		1


	//   ....[8]....
        /*0238*/ 	.word	0x00000550
        /*023c*/ 	.word	0x000000ff
        /*0240*/ 	.word	0x00000010
        /*0244*/ 	.short	0x010a
        /*0246*/ 	.byte	0x19
	.zero		1


	//   ....[9]....
        /*0248*/ 	.word	0x00000920
        /*024c*/ 	.word	0x000000ff
        /*0250*/ 	.word	0x00000030
        /*0254*/ 	.short	0x010a
        /*0256*/ 	.byte	0x19
	.zero		1


	//   ....[10]....
        /*0258*/ 	.word	0x00000dc0
        /*025c*/ 	.word	0x000000ff
        /*0260*/ 	.word	0x00000018
        /*0264*/ 	.short	0x010a
        /*0266*/ 	.byte	0x19
	.zero		1


	//   ....[11]....
        /*0268*/ 	.word	0x00000f80
        /*026c*/ 	.word	0x000000ff
        /*0270*/ 	.word	0x00000038
        /*0274*/ 	.short	0x010a
        /*0276*/ 	.byte	0x19
	.zero		1


	//   ....[12]....
        /*0278*/ 	.word	0x00001150
        /*027c*/ 	.word	0x000000ff
        /*0280*/ 	.word	0x00000010
        /*0284*/ 	.short	0x010a
        /*0286*/ 	.byte	0x19
	.zero		1


	//   ....[13]....
        /*0288*/ 	.word	0x00001340
        /*028c*/ 	.word	0x000000ff
        /*0290*/ 	.word	0x00000030
        /*0294*/ 	.short	0x010a
        /*0296*/ 	.byte	0x19
	.zero		1


	//   ....[14]....
        /*0298*/ 	.word	0x000015d0
        /*029c*/ 	.word	0x000000ff
        /*02a0*/ 	.word	0x00000018
        /*02a4*/ 	.short	0x010a
        /*02a6*/ 	.byte	0x19
	.zero		1


	//   ....[15]....
        /*02a8*/ 	.word	0x00001780
        /*02ac*/ 	.word	0x000000ff
        /*02b0*/ 	.word	0x00000038
        /*02b4*/ 	.short	0x010a
        /*02b6*/ 	.byte	0x19
	.zero		1


	//   ....[16]....
        /*02b8*/ 	.word	0x000027e0
        /*02bc*/ 	.word	0x000000ff
        /*02c0*/ 	.word	0x00000000
        /*02c4*/ 	.short	0x010a
        /*02c6*/ 	.byte	0x17
	.zero		1


	//   ....[17]....
        /*02c8*/ 	.word	0x00002870
        /*02cc*/ 	.word	0x000000ff
        /*02d0*/ 	.word	0x00000000
        /*02d4*/ 	.short	0x010a
        /*02d6*/ 	.byte	0x17
	.zero		1


	//   ....[18]....
        /*02d8*/ 	.word	0x00002ba0
        /*02dc*/ 	.word	0x000000ff
        /*02e0*/ 	.word	0x00000020
        /*02e4*/ 	.short	0x010a
        /*02e6*/ 	.byte	0x17
	.zero		1


	//   ....[19]....
        /*02e8*/ 	.word	0x00002bd0
        /*02ec*/ 	.word	0x000000ff
        /*02f0*/ 	.word	0x00000020
        /*02f4*/ 	.short	0x010a
        /*02f6*/ 	.byte	0x17
	.zero		1


	//   ....[20]....
        /*02f8*/ 	.word	0x000043b0
        /*02fc*/ 	.word	0x000000ff
        /*0300*/ 	.word	0x00000030
        /*0304*/ 	.short	0x0101
        /*0306*/ 	.byte	0x17
	.zero		1


	//   ....[21]....
        /*0308*/ 	.word	0x00004640
        /*030c*/ 	.word	0x000000ff
        /*0310*/ 	.word	0x00000010
        /*0314*/ 	.short	0x0101
        /*0316*/ 	.byte	0x17
	.zero		1


	//   ....[22]....
        /*0318*/ 	.word	0x000055e0
        /*031c*/ 	.word	0x00000005
        /*0320*/ 	.word	0x00000010
        /*0324*/ 	.short	0x010a
        /*0326*/ 	.byte	0x3f
	.zero		1


	//   ....[23]....
        /*0328*/ 	.word	0x00005660
        /*032c*/ 	.word	0x00000005
        /*0330*/ 	.word	0x00000030
        /*0334*/ 	.short	0x010a
        /*0336*/ 	.byte	0x3f
	.zero		1


	//   ....[24]....
        /*0338*/ 	.word	0x000056e0
        /*033c*/ 	.word	0x00000005
        /*0340*/ 	.word	0x00000018
        /*0344*/ 	.short	0x010a
        /*0346*/ 	.byte	0x3f
	.zero		1


	//   ....[25]....
        /*0348*/ 	.word	0x00005760
        /*034c*/ 	.word	0x00000005
        /*0350*/ 	.word	0x00000038
        /*0354*/ 	.short	0x010a
        /*0356*/ 	.byte	0x3f
	.zero		1


	//   ....[26]....
        /*0358*/ 	.word	0x000057f0
        /*035c*/ 	.word	0x00000005
        /*0360*/ 	.word	0x00000010
        /*0364*/ 	.short	0x010a
        /*0366*/ 	.byte	0x3f
	.zero		1


	//   ....[27]....
        /*0368*/ 	.word	0x00005870
        /*036c*/ 	.word	0x00000005
        /*0370*/ 	.word	0x00000030
        /*0374*/ 	.short	0x010a
        /*0376*/ 	.byte	0x3f
	.zero		1


	//   ....[28]....
        /*0378*/ 	.word	0x000058f0
        /*037c*/ 	.word	0x00000005
        /*0380*/ 	.word	0x00000018
        /*0384*/ 	.short	0x010a
        /*0386*/ 	.byte	0x3f
	.zero		1


	//   ....[29]....
        /*0388*/ 	.word	0x00005990
        /*038c*/ 	.word	0x00000005
        /*0390*/ 	.word	0x00000038
        /*0394*/ 	.short	0x010a
        /*0396*/ 	.byte	0x3f
	.zero		1


	//   ....[30]....
        /*0398*/ 	.word	0x00005a10
        /*039c*/ 	.word	0x0000000d
        /*03a0*/ 	.word	0x00000000
        /*03a4*/ 	.short	0x010a
        /*03a6*/ 	.byte	0x3f
	.zero		1


	//   ....[31]....
        /*03a8*/ 	.word	0x00005a90
        /*03ac*/ 	.word	0x00000011
        /*03b0*/ 	.word	0x00000020
        /*03b4*/ 	.short	0x010a
        /*03b6*/ 	.byte	0x3f
	.zero		1


	//----- nvinfo : EIATTR_NUM_MBARRIERS
	.align		4
.L_63:
        /*03b8*/ 	.byte	0x03, 0x38
        /*03ba*/ 	.short	0x0008


	//----- nvinfo : EIATTR_EXIT_INSTR_OFFSETS
	.align		4
        /*03bc*/ 	.byte	0x04, 0x1c
        /*03be*/ 	.short	(.L_65 - .L_64)


	//   ....[0]....
.L_64:
        /*03c0*/ 	.word	0x00001940


	//   ....[1]....
        /*03c4*/ 	.word	0x000054c0


	//   ....[2]....
        /*03c8*/ 	.word	0x000055a0


	//----- nvinfo : EIATTR_REQNTID
	.align		4
.L_65:
        /*03cc*/ 	.byte	0x04, 0x10
        /*03ce*/ 	.short	(.L_67 - .L_66)
.L_66:
        /*03d0*/ 	.word	0x00000180
        /*03d4*/ 	.word	0x00000001
        /*03d8*/ 	.word	0x00000001


	//----- nvinfo : EIATTR_CBANK_PARAM_SIZE
	.align		4
.L_67:
        /*03dc*/ 	.byte	0x03, 0x19
        /*03de*/ 	.short	0x040c


	//----- nvinfo : EIATTR_PARAM_CBANK
	.align		4
        /*03e0*/ 	.byte	0x04, 0x0a
        /*03e2*/ 	.short	(.L_69 - .L_68)
	.align		4
.L_68:
        /*03e4*/ 	.word	index@(.nv.constant0.kernel_cutlass_kernel_flash_attncuteflash_bwd_sm90FlashAttentionBackwardSm90_object_at__tensor0000o12811101213_tensor0000o12811101213_tensor0000o12811101213_tensor0000o12811101213_tensor0_0)
        /*03e8*/ 	.short	0x0210
        /*03ea*/ 	.short	0x040c


	//----- nvinfo : EIATTR_SW_WAR
	.align		4
.L_69:
        /*03ec*/ 	.byte	0x04, 0x36
        /*03ee*/ 	.short	(.L_71 - .L_70)
.L_70:
        /*03f0*/ 	.word	0x00000008
.L_71:


//--------------------- .nv.callgraph             --------------------------
	.section	.nv.callgraph,"",@"SHT_CUDA_CALLGRAPH"
	.align	4
	.sectionentsize	8
	.align		4
        /*0000*/ 	.word	0x00000000
	.align		4
        /*0004*/ 	.word	0xffffffff
	.align		4
        /*0008*/ 	.word	0x00000000
	.align		4
        /*000c*/ 	.word	0xfffffffe
	.align		4
        /*0010*/ 	.word	0x00000000
	.align		4
        /*0014*/ 	.word	0xfffffffd
	.align		4
        /*0018*/ 	.word	0x00000000
	.align		4
        /*001c*/ 	.word	0xfffffffc


//--------------------- .text.kernel_cutlass_kernel_flash_attncuteflash_bwd_sm90FlashAttentionBackwardSm90_object_at__tensor0000o12811101213_tensor0000o12811101213_tensor0000o12811101213_tensor0000o12811101213_tensor0_0 --------------------------
	.section	.text.kernel_cutlass_kernel_flash_attncuteflash_bwd_sm90FlashAttentionBackwardSm90_object_at__tensor0000o12811101213_tensor0000o12811101213_tensor0000o12811101213_tensor0000o12811101213_tensor0_0,"ax",@progbits
	.sectionflags	@"SHF_BARRIERS=16"
	.align	128
        .global         kernel_cutlass_kernel_flash_attncuteflash_bwd_sm90FlashAttentionBackwardSm90_object_at__tensor0000o12811101213_tensor0000o12811101213_tensor0000o12811101213_tensor0000o12811101213_tensor0_0
        .type           kernel_cutlass_kernel_flash_attncuteflash_bwd_sm90FlashAttentionBackwardSm90_object_at__tensor0000o12811101213_tensor0000o12811101213_tensor0000o12811101213_tensor0000o12811101213_tensor0_0,@function
        .size           kernel_cutlass_kernel_flash_attncuteflash_bwd_sm90FlashAttentionBackwardSm90_object_at__tensor0000o12811101213_tensor0000o12811101213_tensor0000o12811101213_tensor0000o12811101213_tensor0_0,(.L_x_40 - kernel_cutlass_kernel_flash_attncuteflash_bwd_sm90FlashAttentionBackwardSm90_object_at__tensor0000o12811101213_tensor0000o12811101213_tensor0000o12811101213_tensor0000o12811101213_tensor0_0)
        .other          kernel_cutlass_kernel_flash_attncuteflash_bwd_sm90FlashAttentionBackwardSm90_object_at__tensor0000o12811101213_tensor0000o12811101213_tensor0000o12811101213_tensor0000o12811101213_tensor0_0,@"STO_CUDA_ENTRY STV_DEFAULT"
kernel_cutlass_kernel_flash_attncuteflash_bwd_sm90FlashAttentionBackwardSm90_object_at__tensor0000o12811101213_tensor0000o12811101213_tensor0000o12811101213_tensor0000o12811101213_tensor0_0:
.text.kernel_cutlass_kernel_flash_attncuteflash_bwd_sm90FlashAttentionBackwardSm90_object_at__tensor0000o12811101213_tensor0000o12811101213_tensor0000o12811101213_tensor0000o12811101213_tensor0_0:
[----:B------:R-:W1:Y:S01]  /*0000*/  LDC R1, c[0x0][0x28] ;  /* 0x00000a00ff017b82 */ /* 0x000e620000000800 */
[----:B------:R-:W2:Y:S02]  /*0010*/  S2R R8, SR_TID.X ;  /* 0x0000000000087919 */ /* 0x000ea40000002100 */
[----:B--2---:R-:W-:-:S04]  /*0020*/  SHF.R.U32.HI R0, RZ, 0x5, R8 ;  /* 0x00000005ff007819 */ /* 0x004fc80000011608 */
[----:B------:R-:W-:-:S13]  /*0030*/  R2UR UR4, R0 ;  /* 0x00000000000472ca */ /* 0x000fda00000e0000 */
[----:B------:R-:W-:-:S13]  /*0040*/  ISETP.NE.AND P0, PT, RZ, UR4, PT ;  /* 0x00000004ff007c0c */ /* 0x000fda000bf05270 */
[----:B-1----:R-:W-:Y:S05]  /*0050*/  @P0 BRA `(.L_x_0) ;  /* 0x0000000000c40947 */ /* 0x002fea0003800000 */
[----:B------:R-:W1:Y:S01]  /*0060*/  S2UR UR6, SR_CgaCtaId ;  /* 0x00000000000679c3 */ /* 0x000e620000008800 */
[----:B------:R-:W-:Y:S01]  /*0070*/  ULDC.64 UR12, c[0x0][0x198] ;  /* 0x00006600000c7ab9 */ /* 0x000fe20000000a00 */
[----:B------:R-:W-:Y:S01]  /*0080*/  UMOV UR5, 0x400 ;  /* 0x0000040000057882 */ /* 0x000fe20000000000 */
[----:B------:R-:W-:Y:S02]  /*0090*/  UIADD3 UR18, UP0, UR12, 0x70, URZ ;  /* 0x000000700c127890 */ /* 0x000fe4000ff1e03f */
[----:B------:R-:W-:Y:S02]  /*00a0*/  UIADD3 UR20, UP1, UR12, 0xf0, URZ ;  /* 0x000000f00c147890 */ /* 0x000fe4000ff3e03f */
[----:B------:R-:W-:Y:S01]  /*00b0*/  UIADD3 UR22, UP2, UR12, 0x170, URZ ;  /* 0x000001700c167890 */ /* 0x000fe2000ff5e03f */
[----:B------:R-:W2:Y:S01]  /*00c0*/  S2UR UR8, SR_CgaCtaId ;  /* 0x00000000000879c3 */ /* 0x000ea20000008800 */
[----:B------:R-:W-:Y:S02]  /*00d0*/  UIADD3 UR24, UP3, UR12, 0x1f0, URZ ;  /* 0x000001f00c187890 */ /* 0x000fe4000ff7e03f */
[----:B------:R-:W-:-:S02]  /*00e0*/  UIADD3 UR26, UP4, UR12, 0x270, URZ ;  /* 0x000002700c1a7890 */ /* 0x000fc4000ff9e03f */
[----:B------:R-:W-:Y:S01]  /*00f0*/  UIADD3.X UR19, URZ, UR13, URZ, UP0, !UPT ;  /* 0x0000000d3f137290 */ /* 0x000fe200087fe43f */
[----:B------:R-:W-:Y:S01]  /*0100*/  UMOV UR9, 0x1 ;  /* 0x0000000100097882 */ /* 0x000fe20000000000 */
[----:B------:R-:W-:Y:S02]  /*0110*/  UIADD3 UR12, UP5, UR12, 0x2f0, URZ ;  /* 0x000002f00c0c7890 */ /* 0x000fe4000ffbe03f */
[----:B------:R-:W-:-:S04]  /*0120*/  UIADD3 UR14, -UR9, 0x100000, URZ ;  /* 0x00100000090e7890 */ /* 0x000fc8000fffe13f */
[----:B------:R-:W-:Y:S02]  /*0130*/  USHF.L.U32 UR15, UR14, 0xb, URZ ;  /* 0x0000000b0e0f7899 */ /* 0x000fe4000800063f */
[----:B------:R-:W-:Y:S02]  /*0140*/  USHF.L.U32 UR14, UR14, 0x1, URZ ;  /* 0x000000010e0e7899 */ /* 0x000fe4000800063f */
[----:B------:R-:W-:Y:S02]  /*0150*/  UIADD3.X UR21, URZ, UR13, URZ, UP1, !UPT ;  /* 0x0000000d3f157290 */ /* 0x000fe40008ffe43f */
[----:B------:R-:W-:Y:S01]  /*0160*/  UIADD3.X UR23, URZ, UR13, URZ, UP2, !UPT ;  /* 0x0000000d3f177290 */ /* 0x000fe200097fe43f */
[----:B------:R-:W-:Y:S01]  /*0170*/  UMOV UR11, 0x8 ;  /* 0x00000008000b7882 */ /* 0x000fe20000000000 */
[----:B------:R-:W-:Y:S02]  /*0180*/  UIADD3.X UR25, URZ, UR13, URZ, UP3, !UPT ;  /* 0x0000000d3f197290 */ /* 0x000fe40009ffe43f */
[----:B------:R-:W-:-:S04]  /*0190*/  UIADD3 UR16, -UR11, 0x100000, URZ ;  /* 0x001000000b107890 */ /* 0x000fc8000fffe13f */
[----:B------:R-:W-:Y:S02]  /*01a0*/  USHF.L.U32 UR17, UR16, 0xb, URZ ;  /* 0x0000000b10117899 */ /* 0x000fe4000800063f */
[----:B------:R-:W-:Y:S02]  /*01b0*/  USHF.L.U32 UR16, UR16, 0x1, URZ ;  /* 0x0000000110107899 */ /* 0x000fe4000800063f */
[----:B-1----:R-:W-:Y:S01]  /*01c0*/  ULEA UR5, UR6, UR5, 0x18 ;  /* 0x0000000506057291 */ /* 0x002fe2000f8ec03f */
[----:B------:R1:W-:Y:S01]  /*01d0*/  UTMACCTL.PF [UR18] ;  /* 0x00000000120079b9 */ /* 0x0003e20008040000 */
[----:B------:R-:W-:Y:S01]  /*01e0*/  UMOV UR7, 0x400 ;  /* 0x0000040000077882 */ /* 0x000fe20000000000 */
[----:B------:R-:W-:Y:S01]  /*01f0*/  UIADD3.X UR27, URZ, UR13, URZ, UP4, !UPT ;  /* 0x0000000d3f1b7290 */ /* 0x000fe2000a7fe43f */
[----:B------:R1:W-:Y:S01]  /*0200*/  UTMACCTL.PF [UR20] ;  /* 0x00000000140079b9 */ /* 0x0003e20008040000 */
[----:B------:R-:W-:Y:S01]  /*0210*/  UIADD3.X UR13, URZ, UR13, URZ, UP5, !UPT ;  /* 0x0000000d3f0d7290 */ /* 0x000fe2000affe43f */
[----:B------:R1:W-:Y:S01]  /*0220*/  UTMACCTL.PF [UR22] ;  /* 0x00000000160079b9 */ /* 0x0003e20008040000 */
[----:B--2---:R-:W-:-:S02]  /*0230*/  ULEA UR10, UR8, UR7, 0x18 ;  /* 0x00000007080a7291 */ /* 0x004fc4000f8ec03f */
[----:B------:R-:W-:-:S04]  /*0240*/  UIADD3 UR6, -UR9, 0x100000, URZ ;  /* 0x0010000009067890 */ /* 0x000fc8000fffe13f */
[----:B------:R-:W-:Y:S02]  /*0250*/  USHF.L.U32 UR7, UR6, 0xb, URZ ;  /* 0x0000000b06077899 */ /* 0x000fe4000800063f */
[----:B------:R-:W-:Y:S01]  /*0260*/  USHF.L.U32 UR6, UR6, 0x1, URZ ;  /* 0x0000000106067899 */ /* 0x000fe2000800063f */
[----:B------:R1:W-:Y:S01]  /*0270*/  UTMACCTL.PF [UR24] ;  /* 0x00000000180079b9 */ /* 0x0003e20008040000 */
[----:B------:R-:W-:-:S04]  /*0280*/  UIADD3 UR8, -UR11, 0x100000, URZ ;  /* 0x001000000b087890 */ /* 0x000fc8000fffe13f */
[----:B------:R-:W-:Y:S02]  /*0290*/  USHF.L.U32 UR9, UR8, 0xb, URZ ;  /* 0x0000000b08097899 */ /* 0x000fe4000800063f */
[----:B------:R-:W-:Y:S01]  /*02a0*/  USHF.L.U32 UR8, UR8, 0x1, URZ ;  /* 0x0000000108087899 */ /* 0x000fe2000800063f */
[----:B------:R1:W-:Y:S01]  /*02b0*/  UTMACCTL.PF [UR26] ;  /* 0x000000001a0079b9 */ /* 0x0003e20008040000 */
[----:B------:R1:W-:Y:S01]  /*02c0*/  UTMACCTL.PF [UR12] ;  /* 0x000000000c0079b9 */ /* 0x0003e20008040000 */
[----:B------:R-:W2:Y:S02]  /*02d0*/  FENCE.VIEW.ASYNC.S ;  /* 0x00000000000073c6 */ /* 0x000ea40000000000 */
[----:B--2---:R1:W2:Y:S01]  /*02e0*/  SYNCS.EXCH.64 URZ, [UR5], UR14 ;  /* 0x0000000e053f75b2 */ /* 0x0042a20008000100 */
[----:B------:R1:W3:Y:S01]  /*02f0*/  SYNCS.EXCH.64 URZ, [UR5+0x8], UR14 ;  /* 0x0000080e053f75b2 */ /* 0x0002e20008000100 */
[----:B------:R1:W4:Y:S01]  /*0300*/  SYNCS.EXCH.64 URZ, [UR5+0x10], UR16 ;  /* 0x00001010053f75b2 */ /* 0x0003220008000100 */
[----:B------:R1:W5:Y:S01]  /*0310*/  SYNCS.EXCH.64 URZ, [UR5+0x18], UR16 ;  /* 0x00001810053f75b2 */ /* 0x0003620008000100 */
[----:B------:R1:W1:Y:S01]  /*0320*/  SYNCS.EXCH.64 URZ, [UR10+0x20], UR6 ;  /* 0x000020060a3f75b2 */ /* 0x0002620008000100 */
[----:B------:R1:W1:Y:S02]  /*0330*/  SYNCS.EXCH.64 URZ, [UR10+0x28], UR6 ;  /* 0x000028060a3f75b2 */ /* 0x0002640008000100 */
[----:B------:R1:W1:Y:S01]  /*0340*/  SYNCS.EXCH.64 URZ, [UR10+0x30], UR8 ;  /* 0x000030080a3f75b2 */ /* 0x0002620008000100 */
[----:B------:R1:W1:Y:S01]  /*0350*/  SYNCS.EXCH.64 URZ, [UR10+0x38], UR8 ;  /* 0x000038080a3f75b2 */ /* 0x0002620008000100 */
[----:B------:R-:W-:Y:S01]  /*0360*/  NOP ;  /* 0x0000000000007918 */ /* 0x000fe20000000000 */
.L_x_0:
[----:B------:R-:W-:Y:S01]  /*0370*/  UISETP.GT.AND UP0, UPT, UR4, 0x3, UPT ;  /* 0x000000030400788c */ /* 0x000fe2000bf04270 */
[----:B------:R-:W-:Y:S01]  /*0380*/  NOP ;  /* 0x0000000000007918 */ /* 0x000fe20000000000 */
[----:B-12345:R-:W-:Y:S04]  /*0390*/  BAR.SYNC.DEFER_BLOCKING 0x0 ;  /* 0x0000000000007b1d */ /* 0x03efe80000010000 */
[----:B------:R-:W-:-:S13]  /*03a0*/  PLOP3.LUT P1, PT, PT, PT, UP0, 0x80, 0x0 ;  /* 0x000000000000781c */ /* 0x000fda0003f2f008 */
[----:B------:R-:W-:Y:S05]  /*03b0*/  @P1 BRA `(.L_x_1) ;  /* 0x0000001800401947 */ /* 0x000fea0003800000 */
[----:B------:R-:W-:-:S08]  /*03c0*/  NOP ;  /* 0x0000000000007918 */ /* 0x000fd00000000000 */
[----:B------:R-:W1:-:S00]  /*03d0*/  USETMAXREG.DEALLOC.CTAPOOL 0x18 ;  /* 0x00000018000079c8 */ /* 0x000e4000080e0500 */
[----:B-1----:R-:W-:Y:S05]  /*03e0*/  @P0 BRA `(.L_x_2) ;  /* 0x00000014004c0947 */ /* 0x002fea0003800000 */
[----:B------:R-:W1:Y:S01]  /*03f0*/  S2UR UR5, SR_CgaCtaId ;  /* 0x00000000000579c3 */ /* 0x000e620000008800 */
[----:B------:R-:W-:Y:S01]  /*0400*/  UMOV UR25, 0x400 ;  /* 0x0000040000197882 */ /* 0x000fe20000000000 */
[----:B------:R-:W-:Y:S01]  /*0410*/  IMAD.MOV.U32 R0, RZ, RZ, -0x80000000 ;  /* 0x80000000ff007424 */ /* 0x000fe200078e00ff */
[----:B------:R-:W-:Y:S01]  /*0420*/  ULDC.64 UR8, c[0x0][0x598] ;  /* 0x0001660000087ab9 */ /* 0x000fe20000000a00 */
[----:B------:R-:W-:Y:S01]  /*0430*/  ULDC.64 UR10, c[0x0][0x5c0] ;  /* 0x00017000000a7ab9 */ /* 0x000fe20000000a00 */
[----:B------:R-:W-:Y:S01]  /*0440*/  ULDC.64 UR22, c[0x0][0x580] ;  /* 0x0001600000167ab9 */ /* 0x000fe20000000a00 */
[----:B------:R-:W-:Y:S01]  /*0450*/  ULDC.64 UR14, c[0x0][0x198] ;  /* 0x00006600000e7ab9 */ /* 0x000fe20000000a00 */
[----:B------:R-:W-:Y:S01]  /*0460*/  ULDC.64 UR42, c[0x0][0x198] ;  /* 0x00006600002a7ab9 */ /* 0x000fe20000000a00 */
[----:B------:R-:W2:Y:S01]  /*0470*/  S2UR UR20, SR_CTAID.Y ;  /* 0x00000000001479c3 */ /* 0x000ea20000002600 */
[----:B------:R-:W-:Y:S01]  /*0480*/  ULDC.64 UR44, c[0x0][0x198] ;  /* 0x00006600002c7ab9 */ /* 0x000fe20000000a00 */
[----:B------:R-:W-:Y:S01]  /*0490*/  ULDC.64 UR46, c[0x0][0x198] ;  /* 0x00006600002e7ab9 */ /* 0x000fe20000000a00 */
[----:B------:R-:W-:Y:S01]  /*04a0*/  UMOV UR34, URZ ;  /* 0x0000003f00227c82 */ /* 0x000fe20008000000 */
[----:B------:R-:W-:Y:S01]  /*04b0*/  UMOV UR26, URZ ;  /* 0x0000003f001a7c82 */ /* 0x000fe20008000000 */
[----:B------:R-:W-:-:S02]  /*04c0*/  UIADD3 UR17, UP1, UR42, 0xf0, URZ ;  /* 0x000000f02a117890 */ /* 0x000fc4000ff3e03f */
[----:B------:R-:W-:Y:S01]  /*04d0*/  UIADD3 UR31, UP3, UR46, 0x70, URZ ;  /* 0x000000702e1f7890 */ /* 0x000fe2000ff7e03f */
[----:B------:R-:W3:Y:S01]  /*04e0*/  S2UR UR21, SR_CTAID.Z ;  /* 0x00000000001579c3 */ /* 0x000ee20000002700 */
[----:B------:R-:W-:Y:S01]  /*04f0*/  UMOV UR27, URZ ;  /* 0x0000003f001b7c82 */ /* 0x000fe20008000000 */
[----:B------:R-:W-:Y:S01]  /*0500*/  UMOV UR18, 0x40 ;  /* 0x0000004000127882 */ /* 0x000fe20000000000 */
[----:B------:R-:W-:Y:S01]  /*0510*/  UMOV UR19, URZ ;  /* 0x0000003f00137c82 */ /* 0x000fe20008000000 */
[----:B-1----:R-:W-:-:S04]  /*0520*/  ULEA UR25, UR5, UR25, 0x18 ;  /* 0x0000001905197291 */ /* 0x002fc8000f8ec03f */
[----:B------:R-:W1:Y:S01]  /*0530*/  S2UR UR35, SR_CTAID.X ;  /* 0x00000000002379c3 */ /* 0x000e620000002500 */
[----:B--2---:R-:W-:-:S04]  /*0540*/  UIMAD.WIDE.U32 UR6, UR20, UR8, URZ ;  /* 0x00000008140672a5 */ /* 0x004fc8000f8e003f */
[----:B------:R-:W2:Y:S01]  /*0550*/  SYNCS.PHASECHK.TRANS64.TRYWAIT P0, [UR25+0x10], R0 ;  /* 0x00001000ff0075a7 */ /* 0x000ea20008000159 */
[----:B------:R-:W-:Y:S01]  /*0560*/  UMOV UR36, UR20 ;  /* 0x0000001400247c82 */ /* 0x000fe20008000000 */
[----:B------:R-:W-:Y:S01]  /*0570*/  UMOV UR12, UR20 ;  /* 0x00000014000c7c82 */ /* 0x000fe20008000000 */
[----:B------:R-:W-:Y:S02]  /*0580*/  UIMAD UR7, UR20, UR9, UR7 ;  /* 0x00000009140772a4 */ /* 0x000fe4000f8e0207 */
[----:B------:R-:W-:Y:S01]  /*0590*/  UIMAD.WIDE.U32 UR8, UR20, UR10, URZ ;  /* 0x0000000a140872a5 */ /* 0x000fe2000f8e003f */
[----:B---3--:R-:W-:-:S03]  /*05a0*/  UMOV UR37, UR21 ;  /* 0x0000001500257c82 */ /* 0x008fc60008000000 */
[----:B------:R-:W-:-:S03]  /*05b0*/  UIMAD UR9, UR20, UR11, UR9 ;  /* 0x0000000b140972a4 */ /* 0x000fc6000f8e0209 */
[----:B------:R-:W-:Y:S02]  /*05c0*/  ULDC.64 UR10, c[0x0][0x5a0] ;  /* 0x00016800000a7ab9 */ /* 0x000fe40000000a00 */
[----:B------:R-:W-:Y:S02]  /*05d0*/  UIMAD.WIDE.U32 UR6, UR21, UR10, UR6 ;  /* 0x0000000a150672a5 */ /* 0x000fe4000f8e0006 */
[----:B-1----:R-:W-:Y:S02]  /*05e0*/  USHF.L.U32 UR35, UR35, 0x7, URZ ;  /* 0x0000000723237899 */ /* 0x002fe4000800063f */
[----:B------:R-:W-:Y:S02]  /*05f0*/  UIMAD UR7, UR21, UR11, UR7 ;  /* 0x0000000b150772a4 */ /* 0x000fe4000f8e0207 */
[----:B------:R-:W-:Y:S01]  /*0600*/  ULEA UR22, UP0, UR6, UR22, 0x2 ;  /* 0x0000001606167291 */ /* 0x000fe2000f80103f */
[----:B------:R-:W-:Y:S02]  /*0610*/  ULDC.64 UR10, c[0x0][0x5c8] ;  /* 0x00017200000a7ab9 */ /* 0x000fe40000000a00 */
[----:B------:R-:W-:-:S02]  /*0620*/  UIMAD.WIDE.U32 UR38, UR21, UR10, UR8 ;  /* 0x0000000a152672a5 */ /* 0x000fc4000f8e0008 */
[----:B------:R-:W-:Y:S02]  /*0630*/  ULEA.HI.X UR7, UR6, UR23, UR7, 0x2, UP0 ;  /* 0x0000001706077291 */ /* 0x000fe400080f1407 */
[----:B------:R-:W-:Y:S01]  /*0640*/  UIMAD UR40, UR21, UR11, UR39 ;  /* 0x0000000b152872a4 */ /* 0x000fe2000f8e0227 */
[----:B------:R-:W-:Y:S01]  /*0650*/  UMOV UR10, 0x40 ;  /* 0x00000040000a7882 */ /* 0x000fe20000000000 */
[----:B------:R-:W-:Y:S02]  /*0660*/  UIADD3 UR6, UP0, UR14, 0xf0, URZ ;  /* 0x000000f00e067890 */ /* 0x000fe4000ff1e03f */
[----:B------:R-:W-:Y:S01]  /*0670*/  UIADD3 UR23, UP2, UR44, 0x70, URZ ;  /* 0x000000702c177890 */ /* 0x000fe2000ff5e03f */
[----:B--2---:R-:W-:Y:S11]  /*0680*/  @!P0 BRA `(.L_x_3) ;  /* 0x0000004c00c88947 */ /* 0x004ff60003800000 */
.L_x_23:
[----:B------:R-:W-:Y:S01]  /*0690*/  ELECT P0, URZ, PT ;  /* 0x00000000003f782f */ /* 0x000fe20003800000 */
[----:B------:R-:W-:Y:S02]  /*06a0*/  UIADD3.X UR15, URZ, UR15, URZ, UP0, !UPT ;  /* 0x0000000f3f0f7290 */ /* 0x000fe400087fe43f */
[----:B------:R-:W-:Y:S01]  /*06b0*/  UIADD3 UR32, UR25, 0x10800, URZ ;  /* 0x0001080019207890 */ /* 0x000fe2000fffe03f */
[----:B------:R-:W-:Y:S01]  /*06c0*/  UMOV UR14, UR6 ;  /* 0x00000006000e7c82 */ /* 0x000fe20008000000 */
[----:B------:R-:W-:Y:S02]  /*06d0*/  UIADD3.X UR43, URZ, UR43, URZ, UP1, !UPT ;  /* 0x0000002b3f2b7290 */ /* 0x000fe40008ffe43f */
[----:B------:R-:W-:Y:S02]  /*06e0*/  UIADD3 UR8, UR25, 0x14800, URZ ;  /* 0x0001480019087890 */ /* 0x000fe4000fffe03f */
[----:B------:R-:W-:Y:S02]  /*06f0*/  UIADD3 UR6, UR25, 0x80, URZ ;  /* 0x0000008019067890 */ /* 0x000fe4000fffe03f */
[----:B------:R-:W-:-:S02]  /*0700*/  UIADD3.X UR45, URZ, UR45, URZ, UP2, !UPT ;  /* 0x0000002d3f2d7290 */ /* 0x000fc400097fe43f */
[----:B------:R-:W-:Y:S01]  /*0710*/  @P0 IMAD.MOV.U32 R2, RZ, RZ, 0xc100 ;  /* 0x0000c100ff020424 */ /* 0x000fe200078e00ff */
[----:B------:R-:W-:Y:S02]  /*0720*/  UIADD3 UR24, UR25, 0x800, URZ ;  /* 0x0000080019187890 */ /* 0x000fe4000fffe03f */
[----:B------:R-:W-:Y:S01]  /*0730*/  UIADD3.X UR47, URZ, UR47, URZ, UP3, !UPT ;  /* 0x0000002f3f2f7290 */ /* 0x000fe20009ffe43f */
[----:B------:R2:W-:Y:S01]  /*0740*/  @P0 SYNCS.ARRIVE.TRANS64 RZ, [UR25], R2 ;  /* 0x00000002ffff09a7 */ /* 0x0005e20008000019 */
[----:B------:R-:W-:Y:S02]  /*0750*/  UIADD3 UR16, UR25, 0x2800, URZ ;  /* 0x0000280019107890 */ /* 0x000fe4000fffe03f */
[----:B------:R-:W-:Y:S01]  /*0760*/  UPRMT UR30, UR5, 0x654, UR6 ;  /* 0x00000654051e7896 */ /* 0x000fe20008000006 */
[----:B------:R-:W-:Y:S01]  /*0770*/  UMOV UR33, UR25 ;  /* 0x0000001900217c82 */ /* 0x000fe20008000000 */
[----:B------:R-:W-:Y:S01]  /*0780*/  UMOV UR13, UR21 ;  /* 0x00000015000d7c82 */ /* 0x000fe20008000000 */
[----:B------:R-:W-:Y:S01]  /*0790*/  UMOV UR9, UR25 ;  /* 0x0000001900097c82 */ /* 0x000fe20008000000 */
[----:B------:R-:W-:Y:S01]  /*07a0*/  UMOV UR11, UR35 ;  /* 0x00000023000b7c82 */ /* 0x000fe20008000000 */
[----:B------:R-:W-:Y:S01]  /*07b0*/  UMOV UR42, UR17 ;  /* 0x00000011002a7c82 */ /* 0x000fe20008000000 */
[----:B------:R-:W-:Y:S01]  /*07c0*/  UMOV UR28, UR20 ;  /* 0x00000014001c7c82 */ /* 0x000fe20008000000 */
[----:B------:R-:W-:Y:S01]  /*07d0*/  UMOV UR29, UR21 ;  /* 0x00000015001d7c82 */ /* 0x000fe20008000000 */
[----:B------:R3:W-:Y:S01]  /*07e0*/  UTMALDG.4D [UR32], [UR14], desc[URZ] ;  /* 0x00003f200e0075b4 */ /* 0x0007e20008019000 */
[----:B------:R-:W-:Y:S01]  /*07f0*/  UMOV UR44, UR23 ;  /* 0x00000017002c7c82 */ /* 0x000fe20008000000 */
[----:B------:R-:W-:Y:S01]  /*0800*/  UMOV UR17, UR25 ;  /* 0x0000001900117c82 */ /* 0x000fe20008000000 */
[----:B------:R-:W-:Y:S01]  /*0810*/  UMOV UR46, UR31 ;  /* 0x0000001f002e7c82 */ /* 0x000fe20008000000 */
[----:B------:R-:W-:Y:S01]  /*0820*/  UMOV UR23, 0x10 ;  /* 0x0000001000177882 */ /* 0x000fe20000000000 */
[----:B------:R-:W-:Y:S01]  /*0830*/  UMOV UR31, UR25 ;  /* 0x00000019001f7c82 */ /* 0x000fe20008000000 */
[----:B------:R-:W-:Y:S01]  /*0840*/  UMOV UR6, UR22 ;  /* 0x0000001600067c82 */ /* 0x000fe20008000000 */
[----:B------:R-:W-:Y:S01]  /*0850*/  ULDC UR22, c[0x0][0x210] ;  /* 0x0000840000167ab9 */ /* 0x000fe20000000800 */
[----:B------:R4:W-:Y:S01]  /*0860*/  UTMALDG.4D [UR8], [UR42], desc[URZ] ;  /* 0x00003f082a0075b4 */ /* 0x0009e20008019000 */
[----:B------:R5:W-:Y:S01]  /*0870*/  UTMALDG.4D [UR24], [UR44], desc[URZ] ;  /* 0x00003f182c0075b4 */ /* 0x000be20008019000 */
[----:B---3--:R-:W-:Y:S01]  /*0880*/  ULDC.64 UR14, c[0x0][0x5a8] ;  /* 0x00016a00000e7ab9 */ /* 0x008fe20000000a00 */
[----:B------:R-:W-:Y:S01]  /*0890*/  UMOV UR34, 0x40 ;  /* 0x0000004000227882 */ /* 0x000fe20000000000 */
[----:B------:R3:W-:Y:S01]  /*08a0*/  UTMALDG.4D [UR16], [UR46], desc[URZ] ;  /* 0x00003f102e0075b4 */ /* 0x0007e20008019000 */
[----:B------:R-:W-:Y:S01]  /*08b0*/  ACQBULK ;  /* 0x000000000000782e */ /* 0x000fe20000000000 */
[----:B------:R-:W-:Y:S01]  /*08c0*/  ULEA UR14, UP0, UR38, UR14, 0x2 ;  /* 0x0000000e260e7291 */ /* 0x000fe2000f80103f */
[----:B------:R-:W-:Y:S01]  /*08d0*/  UMOV UR36, UR20 ;  /* 0x0000001400247c82 */ /* 0x000fe20008000000 */
[----:B------:R-:W-:Y:S01]  /*08e0*/  UMOV UR37, UR21 ;  /* 0x0000001500257c82 */ /* 0x000fe20008000000 */
[----:B----4-:R-:W-:Y:S01]  /*08f0*/  ULDC.64 UR12, c[0x0][0x198] ;  /* 0x00006600000c7ab9 */ /* 0x010fe20000000a00 */
[----:B------:R-:W-:Y:S01]  /*0900*/  ULDC.64 UR8, c[0x0][0x198] ;  /* 0x0000660000087ab9 */ /* 0x000fe20000000a00 */
[----:B------:R4:W-:Y:S01]  /*0910*/  UBLKCP.S.G [UR30], [UR6], UR23 ;  /* 0x0000001e060073ba */ /* 0x0009e20008000217 */
[----:B------:R-:W1:Y:S01]  /*0920*/  SYNCS.PHASECHK.TRANS64.TRYWAIT P0, [UR25+0x30], R0 ;  /* 0x00003000ff0075a7 */ /* 0x000e620008000159 */
[----:B------:R-:W-:Y:S01]  /*0930*/  ULEA.HI.X UR15, UR38, UR15, UR40, 0x2, UP0 ;  /* 0x0000000f260f7291 */ /* 0x000fe200080f1428 */
[----:B------:R-:W-:Y:S01]  /*0940*/  UMOV UR42, URZ ;  /* 0x0000003f002a7c82 */ /* 0x000fe20008000000 */
[----:B------:R-:W-:Y:S01]  /*0950*/  UMOV UR10, URZ ;  /* 0x0000003f000a7c82 */ /* 0x000fe20008000000 */
[----:B-----5:R-:W-:Y:S01]  /*0960*/  ULDC.64 UR28, c[0x0][0x198] ;  /* 0x00006600001c7ab9 */ /* 0x020fe20000000a00 */
[----:B------:R-:W-:-:S02]  /*0970*/  UIADD3 UR24, -UR22, URZ, URZ ;  /* 0x0000003f16187290 */ /* 0x000fc4000fffe13f */
[----:B------:R-:W-:Y:S01]  /*0980*/  UIADD3 UR26, UP2, UR28, 0x170, URZ ;  /* 0x000001701c1a7890 */ /* 0x000fe2000ff5e03f */
[----:B------:R-:W-:Y:S01]  /*0990*/  UMOV UR11, URZ ;  /* 0x0000003f000b7c82 */ /* 0x000fe20008000000 */
[----:B------:R-:W-:Y:S02]  /*09a0*/  UISETP.GT.AND UP0, UPT, UR22, URZ, UPT ;  /* 0x0000003f1600728c */ /* 0x000fe4000bf04270 */
[----:B---3--:R-:W-:Y:S02]  /*09b0*/  UIADD3 UR46, UP1, UR12, 0x170, URZ ;  /* 0x000001700c2e7890 */ /* 0x008fe4000ff3e03f */
[----:B----4-:R-:W-:Y:S01]  /*09c0*/  UIADD3 UR30, UR22, -0x1, URZ ;  /* 0xffffffff161e7890 */ /* 0x010fe2000fffe03f */
[----:B------:R-:W-:Y:S01]  /*09d0*/  ULDC.64 UR16, c[0x0][0x198] ;  /* 0x0000660000107ab9 */ /* 0x000fe20000000a00 */
[----:B------:R-:W-:Y:S01]  /*09e0*/  UIADD3.X UR47, URZ, UR13, URZ, UP1, !UPT ;  /* 0x0000000d3f2f7290 */ /* 0x000fe20008ffe43f */
[----:B------:R-:W-:Y:S01]  /*09f0*/  UMOV UR18, 0x40 ;  /* 0x0000004000127882 */ /* 0x000fe20000000000 */
[----:B------:R-:W-:Y:S01]  /*0a00*/  UMOV UR19, URZ ;  /* 0x0000003f00137c82 */ /* 0x000fe20008000000 */
[----:B------:R-:W-:-:S02]  /*0a10*/  UIADD3 UR38, UP3, UR16, 0x1f0, URZ ;  /* 0x000001f010267890 */ /* 0x000fc4000ff7e03f */
[----:B------:R-:W-:Y:S01]  /*0a20*/  UIADD3 UR28, UP4, UR8, 0x1f0, URZ ;  /* 0x000001f0081c7890 */ /* 0x000fe2000ff9e03f */
[----:B------:R-:W-:Y:S01]  /*0a30*/  UMOV UR44, UR20 ;  /* 0x00000014002c7c82 */ /* 0x000fe20008000000 */
[----:B------:R-:W-:Y:S01]  /*0a40*/  UMOV UR45, UR21 ;  /* 0x00000015002d7c82 */ /* 0x000fe20008000000 */
[----:B------:R-:W-:Y:S02]  /*0a50*/  USHF.R.S32.HI UR27, URZ, 0x1f, UR30 ;  /* 0x0000001f3f1b7899 */ /* 0x000fe4000801141e */
[----:B------:R-:W-:Y:S02]  /*0a60*/  USHF.R.S32.HI UR24, URZ, 0x1f, UR24 ;  /* 0x0000001f3f187899 */ /* 0x000fe40008011418 */
[----:B------:R-:W-:Y:S01]  /*0a70*/  UIADD3.X UR48, URZ, UR29, URZ, UP2, !UPT ;  /* 0x0000001d3f307290 */ /* 0x000fe200097fe43f */
[----:B------:R-:W-:Y:S01]  /*0a80*/  UMOV UR12, UR20 ;  /* 0x00000014000c7c82 */ /* 0x000fe20008000000 */
[----:B------:R-:W-:Y:S01]  /*0a90*/  UMOV UR13, UR21 ;  /* 0x00000015000d7c82 */ /* 0x000fe20008000000 */
[----:B-12---:R-:W-:Y:S09]  /*0aa0*/  @!P0 BRA `(.L_x_4) ;  /* 0x0000004800e08947 */ /* 0x006ff20003800000 */
.L_x_24:
[----:B------:R-:W-:Y:S02]  /*0ab0*/  ULEA.HI UR24, UR24, -UR22, URZ, 0x6 ;  /* 0x8000001618187291 */ /* 0x000fe4000f8f303f */
[----:B------:R-:W-:Y:S02]  /*0ac0*/  ULEA.HI UR27, UR27, UR30, URZ, 0x6 ;  /* 0x0000001e1b1b7291 */ /* 0x000fe4000f8f303f */
[----:B------:R-:W-:Y:S01]  /*0ad0*/  USHF.R.S32.HI UR24, URZ, 0x6, UR24 ;  /* 0x000000063f187899 */ /* 0x000fe20008011418 */
[----:B------:R-:W-:Y:S01]  /*0ae0*/  ELECT P0, URZ, PT ;  /* 0x00000000003f782f */ /* 0x000fe20003800000 */
[----:B------:R-:W-:Y:S02]  /*0af0*/  ULEA.HI.SX32 UR30, UR27, 0x1, 0x1a ;  /* 0x000000011b1e7891 */ /* 0x000fe4000f8fd23f */
[----:B------:R-:W-:Y:S02]  /*0b00*/  UIADD3 UR24, -UR24, URZ, URZ ;  /* 0x0000003f18187290 */ /* 0x000fe4000fffe13f */
[----:B------:R-:W-:-:S02]  /*0b10*/  UIADD3 UR40, UR25, 0x8800, URZ ;  /* 0x0000880019287890 */ /* 0x000fc4000fffe03f */
[----:B------:R-:W-:Y:S02]  /*0b20*/  UIADD3 UR41, UR25, 0x20, URZ ;  /* 0x0000002019297890 */ /* 0x000fe4000fffe03f */
[----:B------:R-:W-:Y:S01]  /*0b30*/  UIADD3 UR31, UR25, 0x280, URZ ;  /* 0x00000280191f7890 */ /* 0x000fe2000fffe03f */
[----:B------:R-:W-:-:S03]  /*0b40*/  @!UP0 UMOV UR30, UR24 ;  /* 0x00000018001e8c82 */ /* 0x000fc60008000000 */
[----:B------:R-:W-:Y:S01]  /*0b50*/  @P0 IMAD.MOV.U32 R0, RZ, RZ, 0xc100 ;  /* 0x0000c100ff000424 */ /* 0x000fe200078e00ff */
[----:B------:R-:W-:Y:S02]  /*0b60*/  UISETP.GE.AND UP0, UPT, UR30, 0x2, UPT ;  /* 0x000000021e00788c */ /* 0x000fe4000bf06270 */
[----:B------:R-:W-:Y:S01]  /*0b70*/  UIADD3.X UR29, URZ, UR9, URZ, UP4, !UPT ;  /* 0x000000093f1d7290 */ /* 0x000fe2000a7fe43f */
[----:B------:R2:W-:Y:S01]  /*0b80*/  @P0 SYNCS.ARRIVE.TRANS64 RZ, [UR25+0x20], R0 ;  /* 0x00002000ffff09a7 */ /* 0x0005e20008000019 */
[----:B------:R-:W-:Y:S02]  /*0b90*/  UIADD3 UR32, UR25, 0xc800, URZ ;  /* 0x0000c80019207890 */ /* 0x000fe4000fffe03f */
[----:B------:R-:W-:Y:S01]  /*0ba0*/  UIADD3 UR33, UR25, 0x20, URZ ;  /* 0x0000002019217890 */ /* 0x000fe2000fffe03f */
[----:B------:R-:W-:Y:S01]  /*0bb0*/  PLOP3.LUT P0, PT, PT, PT, UP0, 0x80, 0x0 ;  /* 0x000000000000781c */ /* 0x000fe20003f0f008 */
[----:B------:R-:W-:Y:S02]  /*0bc0*/  UIADD3.X UR39, URZ, UR17, URZ, UP3, !UPT ;  /* 0x000000113f277290 */ /* 0x000fe40009ffe43f */
[----:B------:R-:W-:-:S02]  /*0bd0*/  UIADD3 UR8, UR25, 0x18800, URZ ;  /* 0x0001880019087890 */ /* 0x000fc4000fffe03f */
[----:B------:R-:W-:Y:S02]  /*0be0*/  UIADD3 UR9, UR25, 0x20, URZ ;  /* 0x0000002019097890 */ /* 0x000fe4000fffe03f */
[----:B------:R-:W-:Y:S02]  /*0bf0*/  UIADD3 UR16, UR25, 0x1a800, URZ ;  /* 0x0001a80019107890 */ /* 0x000fe4000fffe03f */
[----:B------:R-:W-:Y:S02]  /*0c00*/  UIADD3 UR17, UR25, 0x20, URZ ;  /* 0x0000002019117890 */ /* 0x000fe4000fffe03f */
[----:B------:R-:W-:Y:S02]  /*0c10*/  UIADD3 UR23, UR25, 0x20, URZ ;  /* 0x0000002019177890 */ /* 0x000fe4000fffe03f */
[----:B------:R-:W-:Y:S01]  /*0c20*/  UPRMT UR22, UR5, 0x654, UR31 ;  /* 0x0000065405167896 */ /* 0x000fe2000800001f */
[----:B------:R-:W-:Y:S02]  /*0c30*/  UMOV UR43, UR35 ;  /* 0x00000023002b7c82 */ /* 0x000fe40008000000 */
[----:B------:R3:W-:Y:S02]  /*0c40*/  UTMALDG.4D [UR40], [UR46], desc[URZ] ;  /* 0x00003f282e0075b4 */ /* 0x0007e40008019000 */
[----:B---3--:R-:W-:Y:S01]  /*0c50*/  UMOV UR40, UR26 ;  /* 0x0000001a00287c82 */ /* 0x008fe20008000000 */
[----:B------:R-:W-:Y:S01]  /*0c60*/  UMOV UR41, UR48 ;  /* 0x0000003000297c82 */ /* 0x000fe20008000000 */
[----:B------:R-:W-:Y:S01]  /*0c70*/  UMOV UR26, 0x10 ;  /* 0x00000010001a7882 */ /* 0x000fe20000000000 */
[----:B------:R2:W-:Y:S01]  /*0c80*/  UTMALDG.4D [UR32], [UR40], desc[URZ] ;  /* 0x00003f20280075b4 */ /* 0x0005e20008019000 */
[----:B------:R2:W-:Y:S01]  /*0c90*/  UTMALDG.4D [UR8], [UR38], desc[URZ] ;  /* 0x00003f08260075b4 */ /* 0x0005e20008019000 */
[----:B------:R2:W-:Y:S01]  /*0ca0*/  UTMALDG.4D [UR16], [UR28], desc[URZ] ;  /* 0x00003f101c0075b4 */ /* 0x0005e20008019000 */
[----:B------:R2:W-:Y:S02]  /*0cb0*/  UBLKCP.S.G [UR22], [UR14], UR26 ;  /* 0x000000160e0073ba */ /* 0x0005e4000800021a */
[----:B--2---:R-:W-:Y:S05]  /*0cc0*/  @!P0 BRA `(.L_x_2) ;  /* 0x0000000c00148947 */ /* 0x004fea0003800000 */
[----:B------:R-:W-:Y:S02]  /*0cd0*/  UISETP.NE.AND UP0, UPT, UR30, 0x2, UPT ;  /* 0x000000021e00788c */ /* 0x000fe4000bf05270 */
[----:B------:R-:W-:Y:S01]  /*0ce0*/  UIADD3 UR30, UR30, -0x1, URZ ;  /* 0xffffffff1e1e7890 */ /* 0x000fe2000fffe03f */
[----:B------:R-:W-:Y:S01]  /*0cf0*/  UMOV UR23, 0x1 ;  /* 0x0000000100177882 */ /* 0x000fe20000000000 */
[----:B------:R-:W-:Y:S02]  /*0d00*/  UMOV UR19, 0x40 ;  /* 0x0000004000137882 */ /* 0x000fe40000000000 */
[----:B------:R-:W-:-:S13]  /*0d10*/  PLOP3.LUT P0, PT, PT, PT, UP0, 0x80, 0x0 ;  /* 0x000000000000781c */ /* 0x000fda0003f0f008 */
[----:B------:R-:W-:Y:S05]  /*0d20*/  @!P0 BRA `(.L_x_5) ;  /* 0x0000000400fc8947 */ /* 0x000fea0003800000 */
[----:B------:R-:W-:Y:S01]  /*0d30*/  ULOP3.LUT UR22, UR30, 0xfffffffe, URZ, 0xc0, !UPT ;  /* 0xfffffffe1e167892 */ /* 0x000fe2000f8ec03f */
[----:B------:R-:W-:Y:S01]  /*0d40*/  ULDC.64 UR32, c[0x0][0x198] ;  /* 0x0000660000207ab9 */ /* 0x000fe20000000a00 */
[----:B------:R-:W-:Y:S02]  /*0d50*/  UMOV UR23, 0x1 ;  /* 0x0000000100177882 */ /* 0x000fe40000000000 */
[----:B------:R-:W-:Y:S01]  /*0d60*/  UIADD3 UR22, -UR22, URZ, URZ ;  /* 0x0000003f16167290 */ /* 0x000fe2000fffe13f */
[----:B------:R-:W-:-:S11]  /*0d70*/  UMOV UR27, 0x80 ;  /* 0x00000080001b7882 */ /* 0x000fd60000000000 */
.L_x_10:
[----:B------:R-:W-:Y:S02]  /*0d80*/  USHF.L.U32 UR40, UR23, 0x1f, URZ ;  /* 0x0000001f17287899 */ /* 0x000fe4000800063f */
[----:B------:R-:W-:Y:S02]  /*0d90*/  UIADD3 UR34, UP0, UR32, 0x70, URZ ;  /* 0x0000007020227890 */ /* 0x000fe4000ff1e03f */
[----:B------:R-:W-:Y:S02]  /*0da0*/  UIADD3 UR36, UP1, UR32, 0x70, URZ ;  /* 0x0000007020247890 */ /* 0x000fe4000ff3e03f */
[----:B------:R-:W-:-:S04]  /*0db0*/  IMAD.U32 R0, RZ, RZ, UR40 ;  /* 0x00000028ff007e24 */ /* 0x000fc8000f8e00ff */
[----:B------:R-:W2:Y:S02]  /*0dc0*/  SYNCS.PHASECHK.TRANS64.TRYWAIT P0, [UR25+0x18], R0 ;  /* 0x00001800ff0075a7 */ /* 0x000ea40008000159 */
[----:B--2---:R-:W-:Y:S05]  /*0dd0*/  @!P0 BRA `(.L_x_6) ;  /* 0x0000004800348947 */ /* 0x004fea0003800000 */
.L_x_26:
[----:B------:R-:W-:Y:S01]  /*0de0*/  ELECT P0, URZ, PT ;  /* 0x00000000003f782f */ /* 0x000fe20003800000 */
[----:B------:R-:W-:Y:S02]  /*0df0*/  UIADD3 UR11, UR25, 0x180, URZ ;  /* 0x00000180190b7890 */ /* 0x000fe4000fffe03f */
[----:B------:R-:W-:Y:S02]  /*0e00*/  UIADD3 UR19, UR27, -0x40, URZ ;  /* 0xffffffc01b137890 */ /* 0x000fe4000fffe03f */
[----:B------:R-:W-:Y:S02]  /*0e10*/  UIADD3 UR16, UR25, 0x4800, URZ ;  /* 0x0000480019107890 */ /* 0x000fe4000fffe03f */
[----:B------:R-:W-:Y:S02]  /*0e20*/  UIADD3 UR17, UR25, 0x8, URZ ;  /* 0x0000000819117890 */ /* 0x000fe4000fffe03f */
[----:B------:R-:W-:Y:S02]  /*0e30*/  UIADD3.X UR35, URZ, UR33, URZ, UP0, !UPT ;  /* 0x000000213f237290 */ /* 0x000fe400087fe43f */
[----:B------:R-:W-:-:S02]  /*0e40*/  UIADD3 UR8, UR25, 0x6800, URZ ;  /* 0x0000680019087890 */ /* 0x000fc4000fffe03f */
[----:B------:R-:W-:Y:S01]  /*0e50*/  @P0 IMAD.MOV.U32 R0, RZ, RZ, 0x4100 ;  /* 0x00004100ff000424 */ /* 0x000fe200078e00ff */
[----:B------:R-:W-:Y:S02]  /*0e60*/  UIADD3 UR9, UR25, 0x8, URZ ;  /* 0x0000000819097890 */ /* 0x000fe4000fffe03f */
[----:B------:R-:W-:Y:S01]  /*0e70*/  UIADD3.X UR37, URZ, UR33, URZ, UP1, !UPT ;  /* 0x000000213f257290 */ /* 0x000fe20008ffe43f */
[----:B------:R2:W-:Y:S01]  /*0e80*/  @P0 SYNCS.ARRIVE.TRANS64 RZ, [UR25+0x8], R0 ;  /* 0x00000800ffff09a7 */ /* 0x0005e20008000019 */
[----:B------:R-:W-:Y:S02]  /*0e90*/  UIADD3 UR39, UR25, 0x8, URZ ;  /* 0x0000000819277890 */ /* 0x000fe4000fffe03f */
[----:B------:R-:W-:Y:S02]  /*0ea0*/  UIMAD.WIDE UR28, UR19, 0x4, UR6 ;  /* 0x00000004131c78a5 */ /* 0x000fe4000f8e0206 */
[----:B------:R-:W-:Y:S01]  /*0eb0*/  UPRMT UR38, UR5, 0x654, UR11 ;  /* 0x0000065405267896 */ /* 0x000fe2000800000b */
[----:B------:R-:W-:Y:S01]  /*0ec0*/  UMOV UR18, URZ ;  /* 0x0000003f00127c82 */ /* 0x000fe20008000000 */
[----:B------:R-:W-:Y:S01]  /*0ed0*/  UMOV UR10, 0x40 ;  /* 0x00000040000a7882 */ /* 0x000fe20000000000 */
[----:B------:R-:W-:Y:S01]  /*0ee0*/  UMOV UR12, UR20 ;  /* 0x00000014000c7c82 */ /* 0x000fe20008000000 */
[----:B------:R-:W-:Y:S01]  /*0ef0*/  UMOV UR13, UR21 ;  /* 0x00000015000d7c82 */ /* 0x000fe20008000000 */
[----:B--2---:R-:W-:Y:S01]  /*0f00*/  IMAD.U32 R0, RZ, RZ, UR40 ;  /* 0x00000028ff007e24 */ /* 0x004fe2000f8e00ff */
[----:B------:R-:W-:Y:S01]  /*0f10*/  UMOV UR11, UR19 ;  /* 0x00000013000b7c82 */ /* 0x000fe20008000000 */
[----:B------:R-:W-:Y:S01]  /*0f20*/  UMOV UR31, 0x10 ;  /* 0x00000010001f7882 */ /* 0x000fe20000000000 */
[----:B------:R2:W-:Y:S01]  /*0f30*/  UTMALDG.4D [UR16], [UR34], desc[URZ] ;  /* 0x00003f10220075b4 */ /* 0x0005e20008019000 */
[----:B------:R-:W-:-:S02]  /*0f40*/  UIADD3 UR24, UP0, UR32, 0x1f0, URZ ;  /* 0x000001f020187890 */ /* 0x000fc4000ff1e03f */
[----:B------:R-:W-:Y:S01]  /*0f50*/  UIADD3 UR26, UP1, UR32, 0x1f0, URZ ;  /* 0x000001f0201a7890 */ /* 0x000fe2000ff3e03f */
[----:B------:R2:W-:Y:S01]  /*0f60*/  UTMALDG.4D [UR8], [UR36], desc[URZ] ;  /* 0x00003f08240075b4 */ /* 0x0005e20008019000 */
[----:B------:R2:W-:Y:S01]  /*0f70*/  UBLKCP.S.G [UR38], [UR28], UR31 ;  /* 0x000000261c0073ba */ /* 0x0005e2000800021f */
[----:B------:R-:W3:Y:S02]  /*0f80*/  SYNCS.PHASECHK.TRANS64.TRYWAIT P0, [UR25+0x38], R0 ;  /* 0x00003800ff0075a7 */ /* 0x000ee40008000159 */
[----:B--23--:R-:W-:Y:S07]  /*0f90*/  @!P0 BRA `(.L_x_7) ;  /* 0x0000004400e48947 */ /* 0x00cfee0003800000 */
.L_x_28:
[----:B------:R-:W-:Y:S01]  /*0fa0*/  ELECT P0, URZ, PT ;  /* 0x00000000003f782f */ /* 0x000fe20003800000 */
[----:B------:R-:W-:Y:S02]  /*0fb0*/  UIADD3 UR10, UR25, 0x380, URZ ;  /* 0x00000380190a7890 */ /* 0x000fe4000fffe03f */
[----:B------:R-:W-:Y:S02]  /*0fc0*/  ULOP3.LUT UR23, UR23, 0x1, URZ, 0x3c, !UPT ;  /* 0x0000000117177892 */ /* 0x000fe4000f8e3c3f */
[----:B------:R-:W-:Y:S02]  /*0fd0*/  UIADD3 UR16, UR25, 0x1c800, URZ ;  /* 0x0001c80019107890 */ /* 0x000fe4000fffe03f */
[----:B------:R-:W-:Y:S02]  /*0fe0*/  UIADD3 UR17, UR25, 0x28, URZ ;  /* 0x0000002819117890 */ /* 0x000fe4000fffe03f */
[----:B------:R-:W-:Y:S02]  /*0ff0*/  UIADD3.X UR35, URZ, UR33, URZ, UP0, !UPT ;  /* 0x000000213f237290 */ /* 0x000fe400087fe43f */
[----:B------:R-:W-:-:S02]  /*1000*/  UIADD3 UR8, UR25, 0x1e800, URZ ;  /* 0x0001e80019087890 */ /* 0x000fc4000fffe03f */
[----:B------:R-:W-:Y:S01]  /*1010*/  @P0 IMAD.MOV.U32 R0, RZ, RZ, 0x4100 ;  /* 0x00004100ff000424 */ /* 0x000fe200078e00ff */
[----:B------:R-:W-:Y:S01]  /*1020*/  UIADD3 UR9, UR25, 0x28, URZ ;  /* 0x0000002819097890 */ /* 0x000fe2000fffe03f */
[----:B------:R-:W-:Y:S01]  /*1030*/  UMOV UR34, UR24 ;  /* 0x0000001800227c82 */ /* 0x000fe20008000000 */
[----:B------:R-:W-:Y:S01]  /*1040*/  UIADD3.X UR29, URZ, UR33, URZ, UP1, !UPT ;  /* 0x000000213f1d7290 */ /* 0x000fe20008ffe43f */
[----:B------:R2:W-:Y:S01]  /*1050*/  @P0 SYNCS.ARRIVE.TRANS64 RZ, [UR25+0x28], R0 ;  /* 0x00002800ffff09a7 */ /* 0x0005e20008000019 */
[----:B------:R-:W-:Y:S02]  /*1060*/  UIADD3 UR39, UR25, 0x28, URZ ;  /* 0x0000002819277890 */ /* 0x000fe4000fffe03f */
[----:B------:R-:W-:Y:S02]  /*1070*/  UIMAD.WIDE UR36, UR19, 0x4, UR14 ;  /* 0x00000004132478a5 */ /* 0x000fe4000f8e020e */
[----:B------:R-:W-:Y:S02]  /*1080*/  UPRMT UR38, UR5, 0x654, UR10 ;  /* 0x0000065405267896 */ /* 0x000fe4000800000a */
[----:B------:R-:W-:Y:S01]  /*1090*/  USHF.L.U32 UR24, UR23, 0x1f, URZ ;  /* 0x0000001f17187899 */ /* 0x000fe2000800063f */
[----:B------:R-:W-:Y:S01]  /*10a0*/  UMOV UR18, URZ ;  /* 0x0000003f00127c82 */ /* 0x000fe20008000000 */
[----:B------:R-:W-:Y:S01]  /*10b0*/  UMOV UR10, 0x40 ;  /* 0x00000040000a7882 */ /* 0x000fe20000000000 */
[----:B------:R-:W-:Y:S01]  /*10c0*/  UMOV UR12, UR20 ;  /* 0x00000014000c7c82 */ /* 0x000fe20008000000 */
[----:B------:R-:W-:Y:S01]  /*10d0*/  UMOV UR13, UR21 ;  /* 0x00000015000d7c82 */ /* 0x000fe20008000000 */
[----:B------:R-:W-:Y:S01]  /*10e0*/  UMOV UR11, UR19 ;  /* 0x00000013000b7c82 */ /* 0x000fe20008000000 */
[----:B--2---:R-:W-:Y:S01]  /*10f0*/  IMAD.U32 R0, RZ, RZ, UR24 ;  /* 0x00000018ff007e24 */ /* 0x004fe2000f8e00ff */
[----:B------:R-:W-:Y:S01]  /*1100*/  UMOV UR28, UR26 ;  /* 0x0000001a001c7c82 */ /* 0x000fe20008000000 */
[----:B------:R-:W-:Y:S01]  /*1110*/  UMOV UR31, 0x10 ;  /* 0x00000010001f7882 */ /* 0x000fe20000000000 */
[----:B------:R2:W-:Y:S01]  /*1120*/  UTMALDG.4D [UR16], [UR34], desc[URZ] ;  /* 0x00003f10220075b4 */ /* 0x0005e20008019000 */
[----:B------:R3:W-:Y:S01]  /*1130*/  UTMALDG.4D [UR8], [UR28], desc[URZ] ;  /* 0x00003f081c0075b4 */ /* 0x0007e20008019000 */
[----:B------:R3:W-:Y:S01]  /*1140*/  UBLKCP.S.G [UR38], [UR36], UR31 ;  /* 0x00000026240073ba */ /* 0x0007e2000800021f */
[----:B------:R-:W4:Y:S01]  /*1150*/  SYNCS.PHASECHK.TRANS64.TRYWAIT P0, [UR25+0x10], R0 ;  /* 0x00001000ff0075a7 */ /* 0x000f220008000159 */
[----:B--2---:R-:W-:-:S02]  /*1160*/  UIADD3 UR18, UP0, UR32, 0x70, URZ ;  /* 0x0000007020127890 */ /* 0x004fc4000ff1e03f */
[----:B------:R-:W-:Y:S02]  /*1170*/  UIADD3 UR34, UP1, UR32, 0x70, URZ ;  /* 0x0000007020227890 */ /* 0x000fe4000ff3e03f */
[----:B------:R-:W-:Y:S01]  /*1180*/  UIMAD.WIDE UR16, UR27, 0x4, UR6 ;  /* 0x000000041b1078a5 */ /* 0x000fe2000f8e0206 */
[----:B---34-:R-:W-:Y:S11]  /*1190*/  @!P0 BRA `(.L_x_8) ;  /* 0x0000004400848947 */ /* 0x018ff60003800000 */
.L_x_30:
[----:B------:R-:W-:Y:S01]  /*11a0*/  ELECT P0, URZ, PT ;  /* 0x00000000003f782f */ /* 0x000fe20003800000 */
[----:B------:R-:W-:Y:S02]  /*11b0*/  UIADD3 UR11, UR25, 0x80, URZ ;  /* 0x00000080190b7890 */ /* 0x000fe4000fffe03f */
[----:B------:R-:W-:Y:S02]  /*11c0*/  UIADD3 UR24, UR25, 0x800, URZ ;  /* 0x0000080019187890 */ /* 0x000fe4000fffe03f */
[----:B------:R-:W-:Y:S02]  /*11d0*/  UIADD3.X UR19, URZ, UR33, URZ, UP0, !UPT ;  /* 0x000000213f137290 */ /* 0x000fe400087fe43f */
[----:B------:R-:W-:Y:S02]  /*11e0*/  UIADD3 UR8, UR25, 0x2800, URZ ;  /* 0x0000280019087890 */ /* 0x000fe4000fffe03f */
[----:B------:R-:W-:Y:S02]  /*11f0*/  UIADD3.X UR35, URZ, UR33, URZ, UP1, !UPT ;  /* 0x000000213f237290 */ /* 0x000fe40008ffe43f */
[----:B------:R-:W-:-:S02]  /*1200*/  UPRMT UR36, UR5, 0x654, UR11 ;  /* 0x0000065405247896 */ /* 0x000fc4000800000b */
[----:B------:R-:W-:Y:S01]  /*1210*/  @P0 IMAD.MOV.U32 R0, RZ, RZ, 0x4100 ;  /* 0x00004100ff000424 */ /* 0x000fe200078e00ff */
[----:B------:R-:W-:Y:S01]  /*1220*/  USHF.L.U32 UR38, UR23, 0x1f, URZ ;  /* 0x0000001f17267899 */ /* 0x000fe2000800063f */
[----:B------:R-:W-:Y:S01]  /*1230*/  UMOV UR26, URZ ;  /* 0x0000003f001a7c82 */ /* 0x000fe20008000000 */
[----:B------:R-:W-:Y:S01]  /*1240*/  UMOV UR28, UR20 ;  /* 0x00000014001c7c82 */ /* 0x000fe20008000000 */
[----:B------:R-:W-:Y:S01]  /*1250*/  UMOV UR29, UR21 ;  /* 0x00000015001d7c82 */ /* 0x000fe20008000000 */
[----:B------:R2:W-:Y:S01]  /*1260*/  @P0 SYNCS.ARRIVE.TRANS64 RZ, [UR25], R0 ;  /* 0x00000000ffff09a7 */ /* 0x0005e20008000019 */
[----:B------:R-:W-:Y:S01]  /*1270*/  UMOV UR10, 0x40 ;  /* 0x00000040000a7882 */ /* 0x000fe20000000000 */
[----:B------:R-:W-:Y:S01]  /*1280*/  UMOV UR9, UR25 ;  /* 0x0000001900097c82 */ /* 0x000fe20008000000 */
[----:B------:R-:W-:Y:S01]  /*1290*/  UMOV UR11, UR27 ;  /* 0x0000001b000b7c82 */ /* 0x000fe20008000000 */
[----:B------:R-:W-:Y:S01]  /*12a0*/  UMOV UR12, UR20 ;  /* 0x00000014000c7c82 */ /* 0x000fe20008000000 */
[----:B------:R-:W-:Y:S01]  /*12b0*/  UMOV UR13, UR21 ;  /* 0x00000015000d7c82 */ /* 0x000fe20008000000 */
[----:B------:R-:W-:Y:S01]  /*12c0*/  UMOV UR31, 0x10 ;  /* 0x00000010001f7882 */ /* 0x000fe20000000000 */
[----:B------:R-:W-:Y:S01]  /*12d0*/  UMOV UR37, UR25 ;  /* 0x0000001900257c82 */ /* 0x000fe20008000000 */
[----:B--2---:R-:W-:Y:S01]  /*12e0*/  IMAD.U32 R0, RZ, RZ, UR38 ;  /* 0x00000026ff007e24 */ /* 0x004fe2000f8e00ff */
[----:B------:R2:W-:Y:S01]  /*12f0*/  UTMALDG.4D [UR24], [UR18], desc[URZ] ;  /* 0x00003f18120075b4 */ /* 0x0005e20008019000 */
[----:B------:R-:W-:-:S06]  /*1300*/  UIADD3 UR22, UR22, 0x2, URZ ;  /* 0x0000000216167890 */ /* 0x000fcc000fffe03f */
[----:B------:R-:W-:Y:S01]  /*1310*/  ISETP.NE.AND P1, PT, RZ, UR22, PT ;  /* 0x00000016ff007c0c */ /* 0x000fe2000bf25270 */
[----:B------:R2:W-:Y:S01]  /*1320*/  UTMALDG.4D [UR8], [UR34], desc[URZ] ;  /* 0x00003f08220075b4 */ /* 0x0005e20008019000 */
[----:B------:R2:W-:Y:S01]  /*1330*/  UBLKCP.S.G [UR36], [UR16], UR31 ;  /* 0x00000024100073ba */ /* 0x0005e2000800021f */
[----:B------:R-:W3:Y:S02]  /*1340*/  SYNCS.PHASECHK.TRANS64.TRYWAIT P0, [UR25+0x30], R0 ;  /* 0x00003000ff0075a7 */ /* 0x000ee40008000159 */
[----:B--23--:R-:W-:Y:S08]  /*1350*/  @!P0 BRA `(.L_x_9) ;  /* 0x0000004400388947 */ /* 0x00cff00003800000 */
.L_x_32:
[----:B------:R-:W-:Y:S01]  /*1360*/  ELECT P0, URZ, PT ;  /* 0x00000000003f782f */ /* 0x000fe20003800000 */
[----:B------:R-:W-:Y:S02]  /*1370*/  UIADD3 UR36, UP0, UR32, 0x1f0, URZ ;  /* 0x000001f020247890 */ /* 0x000fe4000ff1e03f */
[----:B------:R-:W-:Y:S02]  /*1380*/  UIADD3 UR28, UP1, UR32, 0x1f0, URZ ;  /* 0x000001f0201c7890 */ /* 0x000fe4000ff3e03f */
[----:B------:R-:W-:Y:S02]  /*1390*/  UIADD3 UR10, UR25, 0x280, URZ ;  /* 0x00000280190a7890 */ /* 0x000fe4000fffe03f */
[----:B------:R-:W-:Y:S02]  /*13a0*/  UIADD3 UR16, UR25, 0x18800, URZ ;  /* 0x0001880019107890 */ /* 0x000fe4000fffe03f */
[----:B------:R-:W-:Y:S02]  /*13b0*/  UIADD3 UR17, UR25, 0x20, URZ ;  /* 0x0000002019117890 */ /* 0x000fe4000fffe03f */
[----:B------:R-:W-:-:S02]  /*13c0*/  UIADD3.X UR37, URZ, UR33, URZ, UP0, !UPT ;  /* 0x000000213f257290 */ /* 0x000fc400087fe43f */
[----:B------:R-:W-:Y:S01]  /*13d0*/  @P0 IMAD.MOV.U32 R0, RZ, RZ, 0x4100 ;  /* 0x00004100ff000424 */ /* 0x000fe200078e00ff */
[----:B------:R-:W-:Y:S02]  /*13e0*/  UIADD3 UR8, UR25, 0x1a800, URZ ;  /* 0x0001a80019087890 */ /* 0x000fe4000fffe03f */
[----:B------:R-:W-:Y:S02]  /*13f0*/  UIADD3 UR9, UR25, 0x20, URZ ;  /* 0x0000002019097890 */ /* 0x000fe4000fffe03f */
[----:B------:R2:W-:Y:S01]  /*1400*/  @P0 SYNCS.ARRIVE.TRANS64 RZ, [UR25+0x20], R0 ;  /* 0x00002000ffff09a7 */ /* 0x0005e20008000019 */
[----:B------:R-:W-:Y:S02]  /*1410*/  UIADD3.X UR29, URZ, UR33, URZ, UP1, !UPT ;  /* 0x000000213f1d7290 */ /* 0x000fe40008ffe43f */
[----:B------:R-:W-:Y:S02]  /*1420*/  UIMAD.WIDE UR34, UR27, 0x4, UR14 ;  /* 0x000000041b2278a5 */ /* 0x000fe4000f8e020e */
[----:B------:R-:W-:-:S02]  /*1430*/  UIADD3 UR39, UR25, 0x20, URZ ;  /* 0x0000002019277890 */ /* 0x000fc4000fffe03f */
[----:B------:R-:W-:Y:S01]  /*1440*/  UPRMT UR38, UR5, 0x654, UR10 ;  /* 0x0000065405267896 */ /* 0x000fe2000800000a */
[----:B------:R-:W-:Y:S01]  /*1450*/  UMOV UR18, URZ ;  /* 0x0000003f00127c82 */ /* 0x000fe20008000000 */
[----:B------:R-:W-:Y:S01]  /*1460*/  UMOV UR19, UR27 ;  /* 0x0000001b00137c82 */ /* 0x000fe20008000000 */
[----:B------:R-:W-:Y:S01]  /*1470*/  UMOV UR10, 0x40 ;  /* 0x00000040000a7882 */ /* 0x000fe20000000000 */
[----:B------:R-:W-:Y:S01]  /*1480*/  UMOV UR11, UR27 ;  /* 0x0000001b000b7c82 */ /* 0x000fe20008000000 */
[----:B------:R-:W-:Y:S01]  /*1490*/  UMOV UR12, UR20 ;  /* 0x00000014000c7c82 */ /* 0x000fe20008000000 */
[----:B------:R-:W-:Y:S01]  /*14a0*/  UMOV UR13, UR21 ;  /* 0x00000015000d7c82 */ /* 0x000fe20008000000 */
[----:B------:R2:W-:Y:S01]  /*14b0*/  UTMALDG.4D [UR16], [UR36], desc[URZ] ;  /* 0x00003f10240075b4 */ /* 0x0005e20008019000 */
[----:B------:R-:W-:Y:S01]  /*14c0*/  UMOV UR24, 0x10 ;  /* 0x0000001000187882 */ /* 0x000fe20000000000 */
[----:B------:R-:W-:Y:S01]  /*14d0*/  UIADD3 UR27, UR27, 0x80, URZ ;  /* 0x000000801b1b7890 */ /* 0x000fe2000fffe03f */
[----:B------:R2:W-:Y:S01]  /*14e0*/  UTMALDG.4D [UR8], [UR28], desc[URZ] ;  /* 0x00003f081c0075b4 */ /* 0x0005e20008019000 */
[----:B------:R2:W-:Y:S02]  /*14f0*/  UBLKCP.S.G [UR38], [UR34], UR24 ;  /* 0x00000026220073ba */ /* 0x0005e40008000218 */
[----:B--2---:R-:W-:Y:S08]  /*1500*/  @P1 BRA `(.L_x_10) ;  /* 0xfffffff8001c1947 */ /* 0x004ff0000383ffff */
[----:B------:R-:W-:-:S12]  /*1510*/  UIADD3 UR19, UR27, -0x40, URZ ;  /* 0xffffffc01b137890 */ /* 0x000fd8000fffe03f */
.L_x_5:
[----:B------:R-:W-:-:S04]  /*1520*/  ULOP3.LUT UR30, UR30, 0x1, URZ, 0xc0, !UPT ;  /* 0x000000011e1e7892 */ /* 0x000fc8000f8ec03f */
[----:B------:R-:W-:-:S06]  /*1530*/  UISETP.NE.U32.AND UP0, UPT, UR30, 0x1, UPT ;  /* 0x000000011e00788c */ /* 0x000fcc000bf05070 */
[----:B------:R-:W-:-:S13]  /*1540*/  PLOP3.LUT P0, PT, PT, PT, UP0, 0x80, 0x0 ;  /* 0x000000000000781c */ /* 0x000fda0003f0f008 */
[----:B------:R-:W-:Y:S05]  /*1550*/  @P0 BRA `(.L_x_2) ;  /* 0x0000000000f00947 */ /* 0x000fea0003800000 */
[----:B------:R-:W-:Y:S02]  /*1560*/  USHF.L.U32 UR24, UR23, 0x1f, URZ ;  /* 0x0000001f17187899 */ /* 0x000fe4000800063f */
[----:B------:R-:W-:Y:S02]  /*1570*/  UIMAD.WIDE UR26, UR19, 0x4, UR6 ;  /* 0x00000004131a78a5 */ /* 0x000fe4000f8e0206 */
[----:B------:R-:W-:Y:S02]  /*1580*/  UIADD3 UR6, UR25, 0x180, URZ ;  /* 0x0000018019067890 */ /* 0x000fe4000fffe03f */
[----:B------:R-:W-:Y:S01]  /*1590*/  MOV R0, UR24 ;  /* 0x0000001800007c02 */ /* 0x000fe20008000f00 */
[----:B------:R-:W-:Y:S01]  /*15a0*/  ULDC.64 UR12, c[0x0][0x198] ;  /* 0x00006600000c7ab9 */ /* 0x000fe20000000a00 */
[----:B------:R-:W-:Y:S01]  /*15b0*/  ULDC.64 UR22, c[0x0][0x198] ;  /* 0x0000660000167ab9 */ /* 0x000fe20000000a00 */
[----:B------:R-:W-:Y:S01]  /*15c0*/  UMOV UR34, 0x10 ;  /* 0x0000001000227882 */ /* 0x000fe20000000000 */
[----:B------:R-:W2:Y:S02]  /*15d0*/  SYNCS.PHASECHK.TRANS64.TRYWAIT P0, [UR25+0x18], R0 ;  /* 0x00001800ff0075a7 */ /* 0x000ea40008000159 */
[----:B--2---:R-:W-:Y:S05]  /*15e0*/  @!P0 BRA `(.L_x_11) ;  /* 0x0000004000b48947 */ /* 0x004fea0003800000 */
.L_x_34:
[----:B------:R-:W-:Y:S01]  /*15f0*/  ELECT P0, URZ, PT ;  /* 0x00000000003f782f */ /* 0x000fe20003800000 */
[----:B------:R-:W-:Y:S02]  /*1600*/  UIADD3 UR28, UP0, UR12, 0x70, URZ ;  /* 0x000000700c1c7890 */ /* 0x000fe4000ff1e03f */
[----:B------:R-:W-:Y:S02]  /*1610*/  UIADD3 UR30, UP1, UR22, 0x70, URZ ;  /* 0x00000070161e7890 */ /* 0x000fe4000ff3e03f */
        /* <DEDUP_REMOVED lines=9> */
[----:B------:R-:W-:Y:S01]  /*16b0*/  UPRMT UR32, UR5, 0x654, UR6 ;  /* 0x0000065405207896 */ /* 0x000fe20008000006 */
[----:B------:R-:W-:Y:S01]  /*16c0*/  UMOV UR18, URZ ;  /* 0x0000003f00127c82 */ /* 0x000fe20008000000 */
[----:B------:R-:W-:Y:S01]  /*16d0*/  UMOV UR10, 0x40 ;  /* 0x00000040000a7882 */ /* 0x000fe20000000000 */
[----:B------:R-:W-:Y:S01]  /*16e0*/  UMOV UR11, UR19 ;  /* 0x00000013000b7c82 */ /* 0x000fe20008000000 */
[----:B------:R-:W-:Y:S01]  /*16f0*/  UMOV UR12, UR20 ;  /* 0x00000014000c7c82 */ /* 0x000fe20008000000 */
[----:B------:R-:W-:Y:S01]  /*1700*/  UMOV UR13, UR21 ;  /* 0x00000015000d7c82 */ /* 0x000fe20008000000 */
[----:B--2---:R-:W-:Y:S01]  /*1710*/  IMAD.U32 R0, RZ, RZ, UR24 ;  /* 0x00000018ff007e24 */ /* 0x004fe2000f8e00ff */
[----:B------:R2:W-:Y:S01]  /*1720*/  UTMALDG.4D [UR16], [UR28], desc[URZ] ;  /* 0x00003f101c0075b4 */ /* 0x0005e20008019000 */
[----:B------:R-:W-:Y:S01]  /*1730*/  UIMAD.WIDE UR14, UR19, 0x4, UR14 ;  /* 0x00000004130e78a5 */ /* 0x000fe2000f8e020e */
[----:B------:R-:W-:Y:S01]  /*1740*/  ULDC.64 UR6, c[0x0][0x198] ;  /* 0x0000660000067ab9 */ /* 0x000fe20000000a00 */
[----:B------:R-:W-:Y:S01]  /*1750*/  ULDC.64 UR22, c[0x0][0x198] ;  /* 0x0000660000167ab9 */ /* 0x000fe20000000a00 */
[----:B------:R2:W-:Y:S01]  /*1760*/  UTMALDG.4D [UR8], [UR30], desc[URZ] ;  /* 0x00003f081e0075b4 */ /* 0x0005e20008019000 */
[----:B------:R2:W-:Y:S01]  /*1770*/  UBLKCP.S.G [UR32], [UR26], UR34 ;  /* 0x000000201a0073ba */ /* 0x0005e20008000222 */
[----:B------:R-:W3:Y:S02]  /*1780*/  SYNCS.PHASECHK.TRANS64.TRYWAIT P0, [UR25+0x38], R0 ;  /* 0x00003800ff0075a7 */ /* 0x000ee40008000159 */
[----:B--23--:R-:W-:Y:S05]  /*1790*/  @!P0 BRA `(.L_x_12) ;  /* 0x0000004000688947 */ /* 0x00cfea0003800000 */
.L_x_36:
[----:B------:R-:W-:Y:S01]  /*17a0*/  ELECT P0, URZ, PT ;  /* 0x00000000003f782f */ /* 0x000fe20003800000 */
[----:B------:R-:W-:Y:S02]  /*17b0*/  UIADD3 UR26, UP0, UR6, 0x1f0, URZ ;  /* 0x000001f0061a7890 */ /* 0x000fe4000ff1e03f */
[----:B------:R-:W-:Y:S02]  /*17c0*/  UIADD3 UR10, UR25, 0x380, URZ ;  /* 0x00000380190a7890 */ /* 0x000fe4000fffe03f */
[----:B------:R-:W-:Y:S02]  /*17d0*/  UIADD3.X UR27, URZ, UR7, URZ, UP0, !UPT ;  /* 0x000000073f1b7290 */ /* 0x000fe400087fe43f */
[----:B------:R-:W-:Y:S02]  /*17e0*/  UIADD3 UR6, UP0, UR22, 0x1f0, URZ ;  /* 0x000001f016067890 */ /* 0x000fe4000ff1e03f */
[----:B------:R-:W-:Y:S02]  /*17f0*/  UIADD3 UR16, UR25, 0x1c800, URZ ;  /* 0x0001c80019107890 */ /* 0x000fe4000fffe03f */
[----:B------:R-:W-:-:S02]  /*1800*/  UIADD3 UR17, UR25, 0x28, URZ ;  /* 0x0000002819117890 */ /* 0x000fc4000fffe03f */
[----:B------:R-:W-:Y:S01]  /*1810*/  @P0 IMAD.MOV.U32 R0, RZ, RZ, 0x4100 ;  /* 0x00004100ff000424 */ /* 0x000fe200078e00ff */
[----:B------:R-:W-:Y:S02]  /*1820*/  UIADD3 UR8, UR25, 0x1e800, URZ ;  /* 0x0001e80019087890 */ /* 0x000fe4000fffe03f */
[----:B------:R-:W-:Y:S02]  /*1830*/  UIADD3 UR9, UR25, 0x28, URZ ;  /* 0x0000002819097890 */ /* 0x000fe4000fffe03f */
[----:B------:R2:W-:Y:S01]  /*1840*/  @P0 SYNCS.ARRIVE.TRANS64 RZ, [UR25+0x28], R0 ;  /* 0x00002800ffff09a7 */ /* 0x0005e20008000019 */
[----:B------:R-:W-:Y:S02]  /*1850*/  UIADD3.X UR7, URZ, UR23, URZ, UP0, !UPT ;  /* 0x000000173f077290 */ /* 0x000fe400087fe43f */
[----:B------:R-:W-:Y:S02]  /*1860*/  UIADD3 UR29, UR25, 0x28, URZ ;  /* 0x00000028191d7890 */ /* 0x000fe4000fffe03f */
[----:B------:R-:W-:Y:S01]  /*1870*/  UPRMT UR28, UR5, 0x654, UR10 ;  /* 0x00000654051c7896 */ /* 0x000fe2000800000a */
[----:B------:R-:W-:Y:S01]  /*1880*/  UMOV UR18, URZ ;  /* 0x0000003f00127c82 */ /* 0x000fe20008000000 */
[----:B------:R-:W-:Y:S01]  /*1890*/  UMOV UR11, UR19 ;  /* 0x00000013000b7c82 */ /* 0x000fe20008000000 */
[----:B------:R-:W-:Y:S01]  /*18a0*/  UMOV UR12, UR20 ;  /* 0x00000014000c7c82 */ /* 0x000fe20008000000 */
[----:B------:R-:W-:Y:S01]  /*18b0*/  UMOV UR13, UR21 ;  /* 0x00000015000d7c82 */ /* 0x000fe20008000000 */
[----:B------:R-:W-:Y:S01]  /*18c0*/  UMOV UR10, 0x40 ;  /* 0x00000040000a7882 */ /* 0x000fe20000000000 */
[----:B------:R2:W-:Y:S01]  /*18d0*/  UTMALDG.4D [UR16], [UR26], desc[URZ] ;  /* 0x00003f101a0075b4 */ /* 0x0005e20008019000 */
[----:B------:R-:W-:Y:S01]  /*18e0*/  UMOV UR5, 0x10 ;  /* 0x0000001000057882 */ /* 0x000fe20000000000 */
[----:B------:R2:W-:Y:S01]  /*18f0*/  UTMALDG.4D [UR8], [UR6], desc[URZ] ;  /* 0x00003f08060075b4 */ /* 0x0005e20008019000 */
[----:B------:R2:W-:Y:S02]  /*1900*/  UBLKCP.S.G [UR28], [UR14], UR5 ;  /* 0x0000001c0e0073ba */ /* 0x0005e40008000205 */
[----:B--2---:R-:W-:Y:S01]  /*1910*/  NOP ;  /* 0x0000000000007918 */ /* 0x004fe20000000000 */
.L_x_2:
[----:B------:R-:W-:-:S06]  /*1920*/  UISETP.NE.AND UP0, UPT, UR4, 0x1, UPT ;  /* 0x000000010400788c */ /* 0x000fcc000bf05270 */
[----:B------:R-:W-:-:S13]  /*1930*/  PLOP3.LUT P0, PT, PT, PT, UP0, 0x80, 0x0 ;  /* 0x000000000000781c */ /* 0x000fda0003f0f008 */
[----:B------:R-:W-:Y:S05]  /*1940*/  @P0 EXIT ;  /* 0x000000000000094d */ /* 0x000fea0003800000 */
[----:B------:R-:W2:Y:S01]  /*1950*/  LDC R0, c[0x0][0x210] ;  /* 0x00008400ff007b82 */ /* 0x000ea20000000800 */
[----:B------:R-:W-:-:S07]  /*1960*/  ULDC.64 UR6, c[0x0][0x5f0] ;  /* 0x00017c0000067ab9 */ /* 0x000fce0000000a00 */
[----:B------:R-:W3:Y:S08]  /*1970*/  S2UR UR8, SR_CTAID.Z ;  /* 0x00000000000879c3 */ /* 0x000ef00000002700 */
[----:B------:R-:W4:Y:S01]  /*1980*/  S2UR UR10, SR_CTAID.Y ;  /* 0x00000000000a79c3 */ /* 0x000f220000002600 */
[----:B--2---:R-:W-:Y:S01]  /*1990*/  IMAD.MOV R2, RZ, RZ, -R0 ;  /* 0x000000ffff027224 */ /* 0x004fe200078e0a00 */
[----:B------:R-:W-:-:S04]  /*19a0*/  ISETP.GT.AND P0, PT, R0, RZ, PT ;  /* 0x000000ff0000720c */ /* 0x000fc80003f04270 */
[----:B-1----:R-:W-:Y:S01]  /*19b0*/  SHF.R.S32.HI R3, RZ, 0x1f, R2 ;  /* 0x0000001fff037819 */ /* 0x002fe20000011402 */
[----:B------:R-:W-:Y:S01]  /*19c0*/  VIADD R2, R0, 0xffffffff ;  /* 0xffffffff00027836 */ /* 0x000fe20000000000 */
[----:B---3--:R-:W-:Y:S02]  /*19d0*/  UIMAD.WIDE.U32 UR4, UR8, UR6, URZ ;  /* 0x00000006080472a5 */ /* 0x008fe4000f8e003f */
[----:B------:R-:W-:Y:S02]  /*19e0*/  LEA.HI R0, R3, -R0, RZ, 0x6 ;  /* 0x8000000003007211 */ /* 0x000fe400078f30ff */
[----:B------:R-:W-:Y:S01]  /*19f0*/  SHF.R.S32.HI R3, RZ, 0x1f, R2 ;  /* 0x0000001fff037819 */ /* 0x000fe20000011402 */
[----:B------:R-:W-:Y:S01]  /*1a00*/  UIMAD UR5, UR8, UR7, UR5 ;  /* 0x00000007080572a4 */ /* 0x000fe2000f8e0205 */
[----:B------:R-:W-:Y:S02]  /*1a10*/  SHF.R.S32.HI R0, RZ, 0x6, R0 ;  /* 0x00000006ff007819 */ /* 0x000fe40000011400 */
[----:B------:R-:W-:Y:S01]  /*1a20*/  LEA.HI R3, R3, R2, RZ, 0x6 ;  /* 0x0000000203037211 */ /* 0x000fe200078f30ff */
[----:B------:R-:W-:-:S02]  /*1a30*/  ULDC.64 UR8, c[0x0][0x5e8] ;  /* 0x00017a0000087ab9 */ /* 0x000fc40000000a00 */
[----:B------:R-:W-:Y:S01]  /*1a40*/  IMAD.MOV R0, RZ, RZ, -R0 ;  /* 0x000000ffff007224 */ /* 0x000fe200078e0a00 */
[----:B------:R-:W-:Y:S01]  /*1a50*/  LEA.HI.SX32 R3, R3, 0x1, 0x1a ;  /* 0x0000000103037811 */ /* 0x000fe200078fd2ff */
[----:B----4-:R-:W-:Y:S02]  /*1a60*/  UIMAD.WIDE.U32 UR6, UR10, UR8, UR4 ;  /* 0x000000080a0672a5 */ /* 0x010fe4000f8e0004 */
[----:B------:R-:W-:Y:S02]  /*1a70*/  @!P0 IMAD.MOV.U32 R3, RZ, RZ, R0 ;  /* 0x000000ffff038224 */ /* 0x000fe400078e0000 */
[----:B------:R-:W-:-:S03]  /*1a80*/  UIMAD UR5, UR10, UR9, UR7 ;  /* 0x000000090a0572a4 */ /* 0x000fc6000f8e0207 */
[----:B------:R-:W-:-:S13]  /*1a90*/  ISETP.GE.AND P0, PT, R3, 0x1, PT ;  /* 0x000000010300780c */ /* 0x000fda0003f06270 */
[----:B------:R-:W-:Y:S05]  /*1aa0*/  @!P0 BRA `(.L_x_13) ;  /* 0x0000003800b88947 */ /* 0x000fea0003800000 */
[----:B------:R-:W-:Y:S01]  /*1ab0*/  IMAD.MOV R0, RZ, RZ, -R3 ;  /* 0x000000ffff007224 */ /* 0x000fe200078e0a03 */
[----:B------:R-:W-:Y:S01]  /*1ac0*/  UMOV UR4, URZ ;  /* 0x0000003f00047c82 */ /* 0x000fe20008000000 */
[----:B------:R-:W-:-:S05]  /*1ad0*/  ULDC.64 UR18, c[0x0][0x5d0] ;  /* 0x0001740000127ab9 */ /* 0x000fca0000000a00 */
.L_x_14:
[----:B------:R-:W1:Y:S01]  /*1ae0*/  S2UR UR9, SR_CgaCtaId ;  /* 0x00000000000979c3 */ /* 0x000e620000008800 */
[----:B------:R-:W-:-:S07]  /*1af0*/  DEPBAR.LE SB0, 0x1 ;  /* 0x000080400000791a */ /* 0x000fce0000000000 */
[----:B------:R-:W-:Y:S08]  /*1b00*/  BAR.ARV 0x9, 0xa0 ;  /* 0x0242800000007b1d */ /* 0x000ff00000002000 */
[----:B------:R-:W2:Y:S01]  /*1b10*/  S2UR UR12, SR_CgaCtaId ;  /* 0x00000000000c79c3 */ /* 0x000ea20000008800 */
[----:B------:R-:W-:-:S04]  /*1b20*/  DEPBAR.LE SB0, 0x0 ;  /* 0x000080000000791a */ /* 0x000fc80000000000 */
[----:B------:R-:W-:Y:S01]  /*1b30*/  UIADD3 UR15, UP0, UR4, UR6, URZ ;  /* 0x00000006040f7290 */ /* 0x000fe2000ff1e03f */
[----:B------:R-:W-:Y:S01]  /*1b40*/  VIADD R0, R0, 0x1 ;  /* 0x0000000100007836 */ /* 0x000fe20000000000 */
[----:B------:R-:W-:Y:S01]  /*1b50*/  UMOV UR8, 0x400 ;  /* 0x0000040000087882 */ /* 0x000fe20000000000 */
[----:B------:R-:W-:Y:S01]  /*1b60*/  UMOV UR11, 0x400 ;  /* 0x00000400000b7882 */ /* 0x000fe20000000000 */
[----:B------:R-:W-:Y:S02]  /*1b70*/  ULEA.HI.X.SX32 UR16, UR4, UR5, 0x1, UP0 ;  /* 0x0000000504107291 */ /* 0x000fe400080f0e3f */
[----:B------:R-:W-:Y:S01]  /*1b80*/  ULEA UR10, UP0, UR15, UR18, 0x2 ;  /* 0x000000120f0a7291 */ /* 0x000fe2000f80103f */
[----:B------:R-:W-:Y:S06]  /*1b90*/  BAR.ARV 0xa, 0xa0 ;  /* 0x0282800000007b1d */ /* 0x000fec0000002000 */
[----:B-1----:R-:W-:-:S02]  /*1ba0*/  ULEA UR8, UR9, UR8, 0x18 ;  /* 0x0000000809087291 */ /* 0x002fc4000f8ec03f */
[----:B------:R-:W-:Y:S01]  /*1bb0*/  BAR.SYNC.DEFER_BLOCKING 0x6, 0xa0 ;  /* 0x0182800000007b1d */ /* 0x000fe20000010000 */
[----:B------:R-:W-:Y:S01]  /*1bc0*/  ISETP.NE.AND P0, PT, R0, RZ, PT ;  /* 0x000000ff0000720c */ /* 0x000fe20003f05270 */
[----:B------:R-:W-:Y:S02]  /*1bd0*/  UIADD3 UR4, UR4, 0x2000, URZ ;  /* 0x0000200004047890 */ /* 0x000fe4000fffe03f */
[----:B--2---:R-:W-:Y:S02]  /*1be0*/  ULEA UR13, UR12, UR11, 0x18 ;  /* 0x0000000b0c0d7291 */ /* 0x004fe4000f8ec03f */
[----:B------:R-:W-:Y:S02]  /*1bf0*/  ULEA.HI.X UR11, UR15, UR19, UR16, 0x2, UP0 ;  /* 0x000000130f0b7291 */ /* 0x000fe400080f1410 */
[----:B------:R-:W-:Y:S01]  /*1c00*/  UIADD3 UR12, UR8, 0x30800, URZ ;  /* 0x00030800080c7890 */ /* 0x000fe2000fffe03f */
[----:B------:R-:W-:Y:S01]  /*1c10*/  UMOV UR14, 0x400 ;  /* 0x00000400000e7882 */ /* 0x000fe20000000000 */
[----:B------:R-:W-:-:S02]  /*1c20*/  UIADD3 UR8, UP0, UR10, 0x4000, URZ ;  /* 0x000040000a087890 */ /* 0x000fc4000ff1e03f */
[----:B------:R-:W-:Y:S02]  /*1c30*/  UIADD3 UR13, UR13, 0x34800, URZ ;  /* 0x000348000d0d7890 */ /* 0x000fe4000fffe03f */
[----:B------:R-:W-:-:S03]  /*1c40*/  UIADD3.X UR9, URZ, UR11, URZ, UP0, !UPT ;  /* 0x0000000b3f097290 */ /* 0x000fc600087fe43f */
[----:B------:R1:W-:Y:S01]  /*1c50*/  UBLKRED.G.S.ADD.F32.RN [UR10], [UR12], UR14 ;  /* 0x0000000a0c0073bb */ /* 0x0003e200080a040e */
[----:B------:R0:W-:Y:S01]  /*1c60*/  UTMACMDFLUSH ;  /* 0x00000000000079b7 */ /* 0x0001e20000000000 */
[----:B------:R-:W-:Y:S06]  /*1c70*/  BAR.SYNC.DEFER_BLOCKING 0x7, 0xa0 ;  /* 0x01c2800000007b1d */ /* 0x000fec0000010000 */
[----:B------:R1:W-:Y:S01]  /*1c80*/  UBLKRED.G.S.ADD.F32.RN [UR8], [UR13], UR14 ;  /* 0x000000080d0073bb */ /* 0x0003e200080a040e */
[----:B------:R0:W-:Y:S01]  /*1c90*/  UTMACMDFLUSH ;  /* 0x00000000000079b7 */ /* 0x0001e20000000000 */
[----:B-1----:R-:W-:Y:S05]  /*1ca0*/  @P0 BRA `(.L_x_14) ;  /* 0xfffffffc008c0947 */ /* 0x002fea000383ffff */
[----:B------:R-:W-:Y:S05]  /*1cb0*/  BRA `(.L_x_13) ;  /* 0x0000003800347947 */ /* 0x000fea0003800000 */
.L_x_1:
[----:B------:R-:W-:-:S07]  /*1cc0*/  VIADD R4, R8, 0xffffff80 ;  /* 0xffffff8008047836 */ /* 0x000fce0000000000 */
.L_x_15:
[----:B------:R-:W-:-:S08]  /*1cd0*/  NOP ;  /* 0x0000000000007918 */ /* 0x000fd00000000000 */
[----:B------:R-:W1:Y:S02]  /*1ce0*/  USETMAXREG.TRY_ALLOC.CTAPOOL UP0, 0xf0 ;  /* 0x000000f0000079c8 */ /* 0x000e640008000600 */
[----:B-1----:R-:W-:-:S13]  /*1cf0*/  PLOP3.LUT P0, PT, PT, PT, UP0, 0x80, 0x0 ;  /* 0x000000000000781c */ /* 0x002fda0003f0f008 */
[----:B------:R-:W-:Y:S05]  /*1d00*/  @!P0 BRA `(.L_x_15) ;  /* 0xfffffffc00f08947 */ /* 0x000fea000383ffff */
[C---:B------:R-:W-:Y:S01]  /*1d10*/  PRMT R0, R4.reuse, 0x9910, RZ ;  /* 0x0000991004007816 */ /* 0x040fe200000000ff */
[----:B------:R-:W-:Y:S01]  /*1d20*/  ULDC UR5, c[0x0][0x210] ;  /* 0x0000840000057ab9 */ /* 0x000fe20000000800 */
[----:B------:R-:W-:Y:S01]  /*1d30*/  LOP3.LUT R7, R4, 0xffff, RZ, 0xc0, !PT ;  /* 0x0000ffff04077812 */ /* 0x000fe200078ec0ff */
[----:B------:R-:W-:Y:S01]  /*1d40*/  UIADD3 UR8, -UR5, URZ, URZ ;  /* 0x0000003f05087290 */ /* 0x000fe2000fffe13f */
[----:B------:R-:W-:Y:S01]  /*1d50*/  SHF.R.S32.HI R0, RZ, 0xf, R0 ;  /* 0x0000000fff007819 */ /* 0x000fe20000011400 */
[----:B------:R-:W-:Y:S01]  /*1d60*/  UIADD3 UR6, UR5, -0x1, URZ ;  /* 0xffffffff05067890 */ /* 0x000fe2000fffe03f */
[-C--:B------:R-:W-:Y:S01]  /*1d70*/  LEA.HI R2, R7, R4.reuse, RZ, 0x14 ;  /* 0x0000000407027211 */ /* 0x080fe200078fa0ff */
[----:B------:R-:W-:Y:S01]  /*1d80*/  USHF.R.S32.HI UR8, URZ, 0x1f, UR8 ;  /* 0x0000001f3f087899 */ /* 0x000fe20008011408 */
[----:B------:R-:W-:Y:S01]  /*1d90*/  LOP3.LUT R5, R0, 0xffff, RZ, 0xc0, !PT ;  /* 0x0000ffff00057812 */ /* 0x000fe200078ec0ff */
[----:B------:R-:W-:Y:S01]  /*1da0*/  USHF.R.S32.HI UR7, URZ, 0x1f, UR6 ;  /* 0x0000001f3f077899 */ /* 0x000fe20008011406 */
[----:B------:R-:W-:Y:S01]  /*1db0*/  LOP3.LUT R9, R2, 0xffff, RZ, 0xc0, !PT ;  /* 0x0000ffff02097812 */ /* 0x000fe200078ec0ff */
[----:B------:R-:W-:Y:S01]  /*1dc0*/  ULEA.HI UR8, UR8, -UR5, URZ, 0x6 ;  /* 0x8000000508087291 */ /* 0x000fe2000f8f303f */
[-C--:B------:R-:W-:Y:S01]  /*1dd0*/  LEA.HI R5, R5, R4.reuse, RZ, 0x17 ;  /* 0x0000000405057211 */ /* 0x080fe200078fb8ff */
[----:B------:R-:W-:Y:S01]  /*1de0*/  UISETP.GT.AND UP0, UPT, UR5, URZ, UPT ;  /* 0x0000003f0500728c */ /* 0x000fe2000bf04270 */
[----:B------:R-:W-:Y:S01]  /*1df0*/  LEA.HI R7, R7, R4, RZ, 0x15 ;  /* 0x0000000407077211 */ /* 0x000fe200078fa8ff */
[----:B------:R-:W-:Y:S01]  /*1e00*/  ULEA.HI UR7, UR7, UR6, URZ, 0x6 ;  /* 0x0000000607077291 */ /* 0x000fe2000f8f303f */
[----:B------:R-:W-:Y:S01]  /*1e10*/  PRMT R0, R5, 0x9910, RZ ;  /* 0x0000991005007816 */ /* 0x000fe200000000ff */
[----:B------:R-:W-:Y:S01]  /*1e20*/  USHF.R.S32.HI UR8, URZ, 0x6, UR8 ;  /* 0x000000063f087899 */ /* 0x000fe20008011408 */
[----:B------:R-:W-:Y:S01]  /*1e30*/  PRMT R7, R7, 0x9910, RZ ;  /* 0x0000991007077816 */ /* 0x000fe200000000ff */
[----:B------:R-:W1:Y:S01]  /*1e40*/  S2UR UR6, SR_CgaCtaId ;  /* 0x00000000000679c3 */ /* 0x000e620000008800 */
[----:B------:R-:W-:Y:S01]  /*1e50*/  SHF.R.S32.HI R0, RZ, 0x7, R0 ;  /* 0x00000007ff007819 */ /* 0x000fe20000011400 */
[----:B------:R-:W-:Y:S01]  /*1e60*/  ULEA.HI.SX32 UR18, UR7, 0x1, 0x1a ;  /* 0x0000000107127891 */ /* 0x000fe2000f8fd23f */
[----:B------:R-:W-:Y:S01]  /*1e70*/  SHF.R.S32.HI R7, RZ, 0x5, R7 ;  /* 0x00000005ff077819 */ /* 0x000fe20000011407 */
[----:B------:R-:W-:Y:S01]  /*1e80*/  UIADD3 UR8, -UR8, URZ, URZ ;  /* 0x0000003f08087290 */ /* 0x000fe2000fffe13f */
[----:B------:R-:W-:Y:S01]  /*1e90*/  PRMT R6, R0, 0x9910, RZ ;  /* 0x0000991000067816 */ /* 0x000fe200000000ff */
[----:B------:R-:W-:Y:S01]  /*1ea0*/  UMOV UR7, 0x400 ;  /* 0x0000040000077882 */ /* 0x000fe20000000000 */
[----:B------:R-:W-:-:S02]  /*1eb0*/  LOP3.LUT R0, R2, 0xfff0, RZ, 0xc0, !PT ;  /* 0x0000fff002007812 */ /* 0x000fc400078ec0ff */
[----:B------:R-:W-:Y:S02]  /*1ec0*/  SHF.L.U32 R3, R6, 0x7, RZ ;  /* 0x0000000706037819 */ /* 0x000fe400000006ff */
[----:B------:R-:W-:Y:S01]  /*1ed0*/  SHF.R.U32.HI R2, RZ, 0x4, R9 ;  /* 0x00000004ff027819 */ /* 0x000fe20000011609 */
[----:B------:R-:W-:Y:S01]  /*1ee0*/  @!UP0 UMOV UR18, UR8 ;  /* 0x0000000800128c82 */ /* 0x000fe20008000000 */
[----:B------:R-:W-:Y:S01]  /*1ef0*/  ISETP.NE.AND P0, PT, R4, R3, PT ;  /* 0x000000030400720c */ /* 0x000fe20003f05270 */
[----:B------:R-:W-:Y:S01]  /*1f00*/  IMAD.MOV R3, RZ, RZ, -R0 ;  /* 0x000000ffff037224 */ /* 0x000fe200078e0a00 */
[----:B------:R-:W-:Y:S01]  /*1f10*/  UISETP.GE.AND UP0, UPT, UR18, 0x1, UPT ;  /* 0x000000011200788c */ /* 0x000fe2000bf06270 */
[----:B------:R-:W-:Y:S01]  /*1f20*/  VIADD R0, R6, 0xffffffff ;  /* 0xffffffff06007836 */ /* 0x000fe20000000000 */
[----:B------:R-:W-:Y:S02]  /*1f30*/  ISETP.LT.U32.AND P0, PT, R8, 0x80, P0 ;  /* 0x000000800800780c */ /* 0x000fe40000701070 */
[----:B------:R-:W-:-:S02]  /*1f40*/  PRMT R3, R3, 0x7710, RZ ;  /* 0x0000771003037816 */ /* 0x000fc400000000ff */
[----:B------:R-:W-:Y:S02]  /*1f50*/  LEA.HI R8, R9, R2, RZ, 0x11 ;  /* 0x0000000209087211 */ /* 0x000fe400078f88ff */
[----:B------:R-:W-:Y:S01]  /*1f60*/  PLOP3.LUT P2, PT, PT, PT, UP0, 0x80, 0x0 ;  /* 0x000000000000781c */ /* 0x000fe20003f4f008 */
[----:B------:R-:W-:Y:S01]  /*1f70*/  IMAD.IADD R3, R4, 0x1, R3 ;  /* 0x0000000104037824 */ /* 0x000fe200078e0203 */
[----:B------:R-:W-:Y:S01]  /*1f80*/  LOP3.LUT R8, R8, 0xfe, RZ, 0xc0, !PT ;  /* 0x000000fe08087812 */ /* 0x000fe200078ec0ff */
[----:B-1----:R-:W-:-:S03]  /*1f90*/  ULEA UR7, UR6, UR7, 0x18 ;  /* 0x0000000706077291 */ /* 0x002fc6000f8ec03f */
[----:B------:R-:W-:Y:S01]  /*1fa0*/  PRMT R10, R3, 0x8880, RZ ;  /* 0x00008880030a7816 */ /* 0x000fe200000000ff */
[----:B------:R-:W-:Y:S02]  /*1fb0*/  @!P0 IMAD.MOV R0, RZ, RZ, R6 ;  /* 0x000000ffff008224 */ /* 0x000fe400078e0206 */
[----:B------:R-:W-:Y:S01]  /*1fc0*/  IMAD.MOV R8, RZ, RZ, -R8 ;  /* 0x000000ffff087224 */ /* 0x000fe200078e0a08 */
[----:B------:R-:W-:Y:S02]  /*1fd0*/  PRMT R9, R10, 0x7710, RZ ;  /* 0x000077100a097816 */ /* 0x000fe400000000ff */
[----:B------:R1:W2:Y:S01]  /*1fe0*/  SHFL.IDX PT, R11, R0, RZ, 0x1f ;  /* 0x00001fff000b7589 */ /* 0x0002a200000e0000 */
[----:B------:R-:W-:Y:S02]  /*1ff0*/  LOP3.LUT R10, R7, 0xffff, RZ, 0xc0, !PT ;  /* 0x0000ffff070a7812 */ /* 0x000fe400078ec0ff */
[----:B------:R-:W-:-:S04]  /*2000*/  SHF.R.U32.HI R9, RZ, 0xc, R9 ;  /* 0x0000000cff097819 */ /* 0x000fc80000011609 */
[----:B-1----:R-:W-:Y:S02]  /*2010*/  LOP3.LUT R0, R9, 0x7, RZ, 0xc0, !PT ;  /* 0x0000000709007812 */ /* 0x002fe400078ec0ff */
[----:B------:R-:W-:-:S03]  /*2020*/  PRMT R9, R8, 0x7710, RZ ;  /* 0x0000771008097816 */ /* 0x000fc600000000ff */
[----:B------:R-:W-:Y:S02]  /*2030*/  IMAD.IADD R0, R3, 0x1, R0 ;  /* 0x0000000103007824 */ /* 0x000fe400078e0200 */
[----:B------:R-:W-:-:S03]  /*2040*/  IMAD.IADD R2, R2, 0x1, R9 ;  /* 0x0000000102027824 */ /* 0x000fc600078e0209 */
[----:B------:R-:W-:Y:S02]  /*2050*/  LOP3.LUT R8, R0, 0xf8, RZ, 0xc0, !PT ;  /* 0x000000f800087812 */ /* 0x000fe400078ec0ff */
[----:B------:R-:W-:Y:S02]  /*2060*/  SHF.R.U32.HI R0, RZ, 0xd, R10 ;  /* 0x0000000dff007819 */ /* 0x000fe4000001160a */
[----:B------:R-:W-:Y:S01]  /*2070*/  PRMT R9, R2, 0x8880, RZ ;  /* 0x0000888002097816 */ /* 0x000fe200000000ff */
[----:B------:R-:W-:Y:S01]  /*2080*/  IMAD.MOV R8, RZ, RZ, -R8 ;  /* 0x000000ffff087224 */ /* 0x000fe200078e0a08 */
[----:B------:R-:W-:Y:S02]  /*2090*/  LOP3.LUT R0, R0, 0x3, RZ, 0xc0, !PT ;  /* 0x0000000300007812 */ /* 0x000fe400078ec0ff */
[----:B--2---:R-:W-:Y:S02]  /*20a0*/  R2UR UR17, R11 ;  /* 0x000000000b1172ca */ /* 0x004fe400000e0000 */
[----:B------:R-:W-:Y:S01]  /*20b0*/  PRMT R8, R8, 0x7710, RZ ;  /* 0x0000771008087816 */ /* 0x000fe200000000ff */
[----:B------:R-:W-:Y:S01]  /*20c0*/  IMAD.IADD R0, R7, 0x1, R0 ;  /* 0x0000000107007824 */ /* 0x000fe200078e0200 */
[----:B------:R-:W-:-:S03]  /*20d0*/  MOV R10, 0x20 ;  /* 0x00000020000a7802 */ /* 0x000fc60000000f00 */
[C---:B------:R-:W-:Y:S01]  /*20e0*/  IMAD.IADD R2, R3.reuse, 0x1, R8 ;  /* 0x0000000103027824 */ /* 0x040fe200078e0208 */
[----:B------:R-:W-:Y:S02]  /*20f0*/  LOP3.LUT R0, R0, 0xfc, RZ, 0xc0, !PT ;  /* 0x000000fc00007812 */ /* 0x000fe400078ec0ff */
[----:B------:R-:W-:Y:S02]  /*2100*/  MOV R8, R9 ;  /* 0x0000000900087202 */ /* 0x000fe40000000f00 */
[----:B------:R-:W-:Y:S01]  /*2110*/  PRMT R3, R3, 0x9910, RZ ;  /* 0x0000991003037816 */ /* 0x000fe200000000ff */
[----:B------:R-:W-:Y:S01]  /*2120*/  IMAD.MOV R0, RZ, RZ, -R0 ;  /* 0x000000ffff007224 */ /* 0x000fe200078e0a00 */
[----:B------:R-:W-:Y:S01]  /*2130*/  PRMT R9, R2, 0x8880, RZ ;  /* 0x0000888002097816 */ /* 0x000fe200000000ff */
[----:B------:R-:W-:Y:S01]  /*2140*/  IMAD.SHL.U32 R2, R8, 0x8, RZ ;  /* 0x0000000808027824 */ /* 0x000fe200078e00ff */
[----:B------:R-:W-:Y:S02]  /*2150*/  USHF.L.U32 UR5, UR17, 0x7, URZ ;  /* 0x0000000711057899 */ /* 0x000fe4000800063f */
[----:B------:R-:W-:Y:S01]  /*2160*/  PRMT R8, R0, 0x7710, RZ ;  /* 0x0000771000087816 */ /* 0x000fe200000000ff */
[--C-:B------:R-:W-:Y:S01]  /*2170*/  IMAD R0, R3, 0x40, R2.reuse ;  /* 0x0000004003007824 */ /* 0x100fe200078e0202 */
[----:B------:R-:W-:Y:S01]  /*2180*/  USHF.R.S32.HI UR16, URZ, 0x7, UR5 ;  /* 0x000000073f107899 */ /* 0x000fe20008011405 */
[----:B------:R-:W-:Y:S01]  /*2190*/  IMAD R3, R9, 0x40, R2 ;  /* 0x0000004009037824 */ /* 0x000fe200078e0202 */
[C---:B------:R-:W-:Y:S01]  /*21a0*/  PRMT R9, R7.reuse, 0x9910, RZ ;  /* 0x0000991007097816 */ /* 0x040fe200000000ff */
[----:B------:R-:W-:Y:S01]  /*21b0*/  IMAD.IADD R2, R7, 0x1, R8 ;  /* 0x0000000107027824 */ /* 0x000fe200078e0208 */
[----:B------:R-:W-:Y:S01]  /*21c0*/  ULEA.HI UR5, UR5, UR16, URZ, 0x1 ;  /* 0x0000001005057291 */ /* 0x000fe2000f8f083f */
[----:B------:R-:W-:Y:S01]  /*21d0*/  IMAD.SHL.U32 R8, R6, 0x1000, RZ ;  /* 0x0000100006087824 */ /* 0x000fe200078e00ff */
[----:B------:R-:W-:-:S02]  /*21e0*/  LOP3.LUT P0, RZ, R3, 0x80, RZ, 0xc0, !PT ;  /* 0x0000008003ff7812 */ /* 0x000fc4000780c0ff */
[----:B------:R-:W-:Y:S01]  /*21f0*/  PRMT R2, R2, 0x8880, RZ ;  /* 0x0000888002027816 */ /* 0x000fe200000000ff */
[----:B------:R-:W-:Y:S01]  /*2200*/  ULOP3.LUT UR5, UR5, 0xfffffffe, URZ, 0xc0, !UPT ;  /* 0xfffffffe05057892 */ /* 0x000fe2000f8ec03f */
[----:B------:R-:W-:-:S03]  /*2210*/  LOP3.LUT P1, RZ, R3, 0x100, RZ, 0xc0, !PT ;  /* 0x0000010003ff7812 */ /* 0x000fc6000782c0ff */
[----:B------:R-:W-:Y:S01]  /*2220*/  IMAD.MOV.U32 R3, RZ, RZ, R2 ;  /* 0x000000ffff037224 */ /* 0x000fe200078e0002 */
[----:B------:R-:W-:Y:S01]  /*2230*/  UIADD3 UR16, UR16, -UR5, URZ ;  /* 0x8000000510107290 */ /* 0x000fe2000fffe03f */
[----:B------:R-:W-:Y:S02]  /*2240*/  IMAD.MOV.U32 R2, RZ, RZ, 0x10 ;  /* 0x00000010ff027424 */ /* 0x000fe400078e00ff */
[----:B------:R-:W-:-:S03]  /*2250*/  IMAD R3, R3, 0x400, R8 ;  /* 0x0000040003037824 */ /* 0x000fc600078e0208 */
[----:B------:R-:W-:Y:S01]  /*2260*/  SEL R2, R2, 0xfffffff0, !P0 ;  /* 0xfffffff002027807 */ /* 0x000fe20004000000 */
[----:B------:R-:W-:-:S05]  /*2270*/  IMAD.IADD R3, R0, 0x1, R3 ;  /* 0x0000000100037824 */ /* 0x000fca00078e0203 */
[----:B------:R-:W-:Y:S02]  /*2280*/  IADD3 R7, R3, UR7, R3 ;  /* 0x0000000703077c10 */ /* 0x000fe4000fffe003 */
[----:B------:R-:W-:Y:S01]  /*2290*/  SEL R3, R10, 0xffffffe0, !P1 ;  /* 0xffffffe00a037807 */ /* 0x000fe20004800000 */
[----:B------:R-:W-:Y:S06]  /*22a0*/  @!P2 BRA `(.L_x_16) ;  /* 0x000000240070a947 */ /* 0x000fec0003800000 */
[----:B------:R-:W-:Y:S01]  /*22b0*/  LOP3.LUT R5, R5, 0xff80, RZ, 0xc0, !PT ;  /* 0x0000ff8005057812 */ /* 0x000fe200078ec0ff */
[----:B------:R-:W1:Y:S01]  /*22c0*/  S2R R15, SR_CTAID.X ;  /* 0x00000000000f7919 */ /* 0x000e620000002500 */
[----:B------:R-:W-:Y:S01]  /*22d0*/  ULDC UR6, c[0x0][0x21c] ;  /* 0x0000870000067ab9 */ /* 0x000fe20000000800 */
[----:B------:R-:W-:Y:S02]  /*22e0*/  ULEA UR5, UR16, UR7, 0xd ;  /* 0x0000000710057291 */ /* 0x000fe4000f8e683f */
[----:B------:R-:W-:Y:S01]  /*22f0*/  IMAD.MOV R5, RZ, RZ, -R5 ;  /* 0x000000ffff057224 */ /* 0x000fe200078e0a05 */
[----:B------:R-:W-:Y:S02]  /*2300*/  UIADD3 UR22, UR17, 0x6, URZ ;  /* 0x0000000611167890 */ /* 0x000fe4000fffe03f */
[----:B------:R-:W-:Y:S02]  /*2310*/  UIADD3 UR17, UR17, 0x9, URZ ;  /* 0x0000000911117890 */ /* 0x000fe4000fffe03f */
[----:B------:R-:W-:Y:S01]  /*2320*/  PRMT R5, R5, 0x7710, RZ ;  /* 0x0000771005057816 */ /* 0x000fe200000000ff */
[----:B------:R-:W-:-:S02]  /*2330*/  UIADD3 UR18, -UR18, URZ, URZ ;  /* 0x0000003f12127290 */ /* 0x000fc4000fffe13f */
[----:B------:R-:W-:Y:S02]  /*2340*/  UPLOP3.LUT UP0, UPT, UPT, UPT, UPT, 0x40, 0x0 ;  /* 0x000000000000789c */ /* 0x000fe40003f0e870 */
[----:B------:R-:W-:Y:S01]  /*2350*/  IMAD.IADD R10, R4, 0x1, R5 ;  /* 0x00000001040a7824 */ /* 0x000fe200078e0205 */
[----:B------:R-:W-:-:S04]  /*2360*/  ULDC UR24, c[0x0][0x5fc] ;  /* 0x00017f0000187ab9 */ /* 0x000fc80000000800 */
[----:B------:R-:W-:-:S04]  /*2370*/  PRMT R4, R10, 0x8880, RZ ;  /* 0x000088800a047816 */ /* 0x000fc800000000ff */
[----:B------:R-:W-:-:S04]  /*2380*/  PRMT R4, R4, 0x7710, RZ ;  /* 0x0000771004047816 */ /* 0x000fc800000000ff */
[----:B------:R-:W-:-:S04]  /*2390*/  SHF.R.U32.HI R4, RZ, 0x7, R4 ;  /* 0x00000007ff047819 */ /* 0x000fc80000011604 */
[----:B------:R-:W-:Y:S01]  /*23a0*/  LOP3.LUT R11, R4, 0xff, RZ, 0xc0, !PT ;  /* 0x000000ff040b7812 */ /* 0x000fe200078ec0ff */
[----:B-1----:R-:W-:-:S03]  /*23b0*/  IMAD R16, R15, 0x2, R6 ;  /* 0x000000020f107824 */ /* 0x002fc600078e0206 */
[----:B------:R-:W-:-:S04]  /*23c0*/  LEA.HI R5, R11, R10, RZ, 0x1a ;  /* 0x0000000a0b057211 */ /* 0x000fc800078fd0ff */
[----:B------:R-:W-:-:S05]  /*23d0*/  LOP3.LUT R4, R5, 0x7c, RZ, 0xc0, !PT ;  /* 0x0000007c05047812 */ /* 0x000fca00078ec0ff */
[----:B------:R-:W-:-:S05]  /*23e0*/  IMAD.MOV R4, RZ, RZ, -R4 ;  /* 0x000000ffff047224 */ /* 0x000fca00078e0a04 */
[----:B------:R-:W-:Y:S01]  /*23f0*/  PRMT R13, R4, 0x7710, RZ ;  /* 0x00007710040d7816 */ /* 0x000fe200000000ff */
[----:B------:R-:W-:-:S04]  /*2400*/  VIADD R4, R7, 0x28800 ;  /* 0x0002880007047836 */ /* 0x000fc80000000000 */
[----:B------:R-:W-:Y:S01]  /*2410*/  IMAD.IADD R12, R10, 0x1, R13 ;  /* 0x000000010a0c7824 */ /* 0x000fe200078e020d */
[----:B------:R-:W-:Y:S02]  /*2420*/  PRMT R13, R5, 0x8880, RZ ;  /* 0x00008880050d7816 */ /* 0x000fe400000000ff */
[----:B------:R-:W-:Y:S01]  /*2430*/  SHF.R.U32.HI R5, RZ, 0x3, R4 ;  /* 0x00000003ff057819 */ /* 0x000fe20000011604 */
[----:B------:R-:W-:Y:S02]  /*2440*/  IMAD.IADD R12, R12, 0x1, R12 ;  /* 0x000000010c0c7824 */ /* 0x000fe400078e020c */
[----:B------:R-:W-:Y:S01]  /*2450*/  IMAD.MOV.U32 R6, RZ, RZ, R13 ;  /* 0x000000ffff067224 */ /* 0x000fe200078e000d */
[----:B------:R-:W-:Y:S01]  /*2460*/  LOP3.LUT R4, R4, 0x70, R5, 0x78, !PT ;  /* 0x0000007004047812 */ /* 0x000fe200078e7805 */
[----:B------:R-:W-:Y:S02]  /*2470*/  IMAD.MOV R13, RZ, RZ, -R12 ;  /* 0x000000ffff0d7224 */ /* 0x000fe400078e0a0c */
[----:B------:R-:W-:Y:S01]  /*2480*/  VIADD R5, R7, 0x20800 ;  /* 0x0002080007057836 */ /* 0x000fe20000000000 */
[----:B------:R-:W-:-:S02]  /*2490*/  SHF.R.S32.HI R12, RZ, 0x2, R6 ;  /* 0x00000002ff0c7819 */ /* 0x000fc40000011406 */
[----:B------:R-:W-:Y:S02]  /*24a0*/  PRMT R6, R13, 0x7710, RZ ;  /* 0x000077100d067816 */ /* 0x000fe400000000ff */
[----:B------:R-:W-:Y:S02]  /*24b0*/  PRMT R7, R10, 0x9910, RZ ;  /* 0x000099100a077816 */ /* 0x000fe400000000ff */
[----:B------:R-:W-:Y:S02]  /*24c0*/  LOP3.LUT R13, R12, 0xffff, RZ, 0xc0, !PT ;  /* 0x0000ffff0c0d7812 */ /* 0x000fe400078ec0ff */
[----:B------:R-:W-:Y:S02]  /*24d0*/  LOP3.LUT R6, R6, 0xffff, RZ, 0xc0, !PT ;  /* 0x0000ffff06067812 */ /* 0x000fe400078ec0ff */
[----:B------:R-:W-:Y:S02]  /*24e0*/  SHF.R.U32.HI R13, RZ, 0x5, R13 ;  /* 0x00000005ff0d7819 */ /* 0x000fe4000001160d */
[----:B------:R-:W-:-:S02]  /*24f0*/  LEA R7, R7, R8, 0x2 ;  /* 0x0000000807077211 */ /* 0x000fc400078e10ff */
[----:B------:R-:W-:Y:S01]  /*2500*/  PRMT R8, R6, 0x8880, RZ ;  /* 0x0000888006087816 */ /* 0x000fe200000000ff */
[----:B------:R-:W-:Y:S01]  /*2510*/  IMAD.SHL.U32 R6, R16, 0x40, RZ ;  /* 0x0000004010067824 */ /* 0x000fe200078e00ff */
[----:B------:R-:W-:Y:S02]  /*2520*/  LOP3.LUT R15, R13, 0x7, RZ, 0xc0, !PT ;  /* 0x000000070d0f7812 */ /* 0x000fe400078ec0ff */
[----:B------:R-:W-:Y:S01]  /*2530*/  LEA.HI R10, R11, R10, RZ, 0x1d ;  /* 0x0000000a0b0a7211 */ /* 0x000fe200078fe8ff */
[----:B------:R-:W-:Y:S01]  /*2540*/  IMAD.MOV.U32 R13, RZ, RZ, R8 ;  /* 0x000000ffff0d7224 */ /* 0x000fe200078e0008 */
[----:B------:R-:W-:Y:S01]  /*2550*/  SHF.R.U32.HI R14, RZ, 0x3, R5 ;  /* 0x00000003ff0e7819 */ /* 0x000fe20000011605 */
[----:B------:R-:W-:Y:S01]  /*2560*/  IMAD.IADD R15, R12, 0x1, R15 ;  /* 0x000000010c0f7824 */ /* 0x000fe200078e020f */
[----:B------:R-:W-:Y:S02]  /*2570*/  PRMT R8, R10, 0x8880, RZ ;  /* 0x000088800a087816 */ /* 0x000fe400000000ff */
[----:B------:R-:W-:Y:S01]  /*2580*/  IADD3 R6, R13, UR6, -R6 ;  /* 0x000000060d067c10 */ /* 0x000fe2000fffe806 */
[----:B------:R-:W-:Y:S01]  /*2590*/  UIADD3 UR6, UR5, 0x20800, URZ ;  /* 0x0002080005067890 */ /* 0x000fe2000fffe03f */
[----:B------:R-:W-:Y:S01]  /*25a0*/  LOP3.LUT R15, R15, 0xfff8, RZ, 0xc0, !PT ;  /* 0x0000fff80f0f7812 */ /* 0x000fe200078ec0ff */
[----:B------:R-:W-:Y:S01]  /*25b0*/  UIADD3 UR5, UR5, 0x28800, URZ ;  /* 0x0002880005057890 */ /* 0x000fe2000fffe03f */
[----:B------:R-:W-:Y:S01]  /*25c0*/  SHF.R.S32.HI R11, RZ, 0x1f, R6 ;  /* 0x0000001fff0b7819 */ /* 0x000fe20000011406 */
[----:B------:R-:W-:Y:S01]  /*25d0*/  USHF.R.U32.HI UR6, URZ, 0x4, UR6 ;  /* 0x000000043f067899 */ /* 0x000fe20008011606 */
[----:B------:R-:W-:Y:S01]  /*25e0*/  SHF.R.S32.HI R8, RZ, 0x5, R8 ;  /* 0x00000005ff087819 */ /* 0x000fe20000011408 */
[----:B------:R-:W-:Y:S01]  /*25f0*/  IMAD.MOV R15, RZ, RZ, -R15 ;  /* 0x000000ffff0f7224 */ /* 0x000fe200078e0a0f */
[----:B------:R-:W-:Y:S01]  /*2600*/  LEA.HI R11, R11, R6, RZ, 0x3 ;  /* 0x000000060b0b7211 */ /* 0x000fe200078f18ff */
[----:B------:R-:W-:Y:S01]  /*2610*/  USHF.R.U32.HI UR5, URZ, 0x4, UR5 ;  /* 0x000000043f057899 */ /* 0x000fe20008011605 */
[----:B------:R-:W-:Y:S01]  /*2620*/  PRMT R8, R8, 0x9910, RZ ;  /* 0x0000991008087816 */ /* 0x000fe200000000ff */
[----:B------:R-:W-:Y:S01]  /*2630*/  ULOP3.LUT UR19, UR6, 0x3fc0, URZ, 0xc0, !UPT ;  /* 0x00003fc006137892 */ /* 0x000fe2000f8ec03f */
[----:B------:R-:W-:Y:S01]  /*2640*/  LOP3.LUT R13, R11, 0xfffffff8, RZ, 0xc0, !PT ;  /* 0xfffffff80b0d7812 */ /* 0x000fe200078ec0ff */
[----:B------:R-:W-:Y:S01]  /*2650*/  ULOP3.LUT UR20, UR5, 0x3fc0, URZ, 0xc0, !UPT ;  /* 0x00003fc005147892 */ /* 0x000fe2000f8ec03f */
[----:B------:R-:W-:Y:S01]  /*2660*/  PRMT R15, R15, 0x7710, RZ ;  /* 0x000077100f0f7816 */ /* 0x000fe200000000ff */
[----:B------:R-:W-:Y:S01]  /*2670*/  UMOV UR6, URZ ;  /* 0x0000003f00067c82 */ /* 0x000fe20008000000 */
[----:B------:R-:W-:Y:S01]  /*2680*/  SHF.R.S32.HI R11, RZ, 0x3, R11 ;  /* 0x00000003ff0b7819 */ /* 0x000fe2000001140b */
[----:B------:R-:W-:Y:S01]  /*2690*/  UMOV UR5, URZ ;  /* 0x0000003f00057c82 */ /* 0x000fe20008000000 */
[----:B------:R-:W-:Y:S01]  /*26a0*/  VIADDMNMX R13, R6, -R13, 0x2, PT ;  /* 0x00000002060d7446 */ /* 0x000fe2000380090d */
[----:B------:R-:W-:Y:S01]  /*26b0*/  IMAD.IADD R12, R12, 0x1, R15 ;  /* 0x000000010c0c7824 */ /* 0x000fe200078e020f */
[----:B------:R-:W-:Y:S01]  /*26c0*/  LOP3.LUT R5, R5, 0x70, R14, 0x78, !PT ;  /* 0x0000007005057812 */ /* 0x000fe200078e780e */
[----:B------:R-:W-:Y:S01]  /*26d0*/  IMAD.U32 R6, R11, -0x2, RZ ;  /* 0xfffffffe0b067824 */ /* 0x000fe200078e00ff */
[----:B------:R-:W-:Y:S01]  /*26e0*/  LEA R7, R7, UR7, 0x2 ;  /* 0x0000000707077c11 */ /* 0x000fe2000f8e10ff */
[----:B------:R-:W-:Y:S01]  /*26f0*/  IMAD.MOV.U32 R11, RZ, RZ, R8 ;  /* 0x000000ffff0b7224 */ /* 0x000fe200078e0008 */
[----:B------:R-:W-:-:S02]  /*2700*/  PRMT R10, R12, 0x9910, RZ ;  /* 0x000099100c0a7816 */ /* 0x000fc400000000ff */
[----:B------:R-:W-:-:S03]  /*2710*/  VIADDMNMX R8, R6, -R13, 0xffffffe0, !PT ;  /* 0xffffffe006087446 */ /* 0x000fc6000780090d */
[----:B------:R-:W-:Y:S02]  /*2720*/  IMAD R6, R11, 0x10, R10 ;  /* 0x000000100b067824 */ /* 0x000fe400078e020a */
[----:B------:R-:W-:-:S07]  /*2730*/  VIADD R8, R8, 0x20 ;  /* 0x0000002008087836 */ /* 0x000fce0000000000 */
.L_x_21:
[----:B------:R-:W1:Y:S01]  /*2740*/  S2UR UR8, SR_CgaCtaId ;  /* 0x00000000000879c3 */ /* 0x000e620000008800 */
[----:B------:R-:W-:Y:S01]  /*2750*/  UMOV UR7, 0x400 ;  /* 0x0000040000077882 */ /* 0x000fe20000000000 */
[----:B------:R-:W-:-:S06]  /*2760*/  USHF.L.U32 UR14, UR5, 0x1f, URZ ;  /* 0x0000001f050e7899 */ /* 0x000fcc000800063f */
[----:B------:R-:W-:Y:S01]  /*2770*/  IMAD.U32 R10, RZ, RZ, UR14 ;  /* 0x0000000eff0a7e24 */ /* 0x000fe2000f8e00ff */
[----:B-1----:R-:W-:-:S04]  /*2780*/  ULEA UR7, UR8, UR7, 0x18 ;  /* 0x0000000708077291 */ /* 0x002fc8000f8ec03f */
[----:B------:R-:W-:Y:S02]  /*2790*/  ULEA UR23, UR6, UR7, 0x3 ;  /* 0x0000000706177291 */ /* 0x000fe4000f8e183f */
[----:B------:R-:W-:Y:S02]  /*27a0*/  UIADD3 UR21, UR7, 0x800, URZ ;  /* 0x0000080007157890 */ /* 0x000fe4000fffe03f */
[----:B------:R-:W-:Y:S02]  /*27b0*/  ULEA UR12, UR16, UR7, 0xd ;  /* 0x00000007100c7291 */ /* 0x000fe4000f8e683f */
[----:B------:R-:W-:Y:S02]  /*27c0*/  USHF.R.U32.HI UR21, URZ, 0x4, UR21 ;  /* 0x000000043f157899 */ /* 0x000fe40008011615 */
[----:B------:R-:W-:Y:S01]  /*27d0*/  UIADD3 UR8, UR12, 0x10800, URZ ;  /* 0x000108000c087890 */ /* 0x000fe2000fffe03f */
[----:B------:R-:W1:Y:S01]  /*27e0*/  SYNCS.PHASECHK.TRANS64.TRYWAIT P0, [UR23], R10 ;  /* 0x0000000aff0075a7 */ /* 0x000e620008000157 */
[----:B------:R-:W-:-:S02]  /*27f0*/  ULOP3.LUT UR21, UR21, 0x3fc0, URZ, 0xc0, !UPT ;  /* 0x00003fc015157892 */ /* 0x000fc4000f8ec03f */
[----:B------:R-:W-:Y:S02]  /*2800*/  USHF.R.U32.HI UR8, URZ, 0x4, UR8 ;  /* 0x000000043f087899 */ /* 0x000fe40008011608 */
[----:B------:R-:W-:Y:S02]  /*2810*/  ULOP3.LUT UR13, UR21, 0x10000, URZ, 0xfc, !UPT ;  /* 0x00010000150d7892 */ /* 0x000fe4000f8efc3f */
[----:B------:R-:W-:Y:S02]  /*2820*/  ULOP3.LUT UR8, UR8, 0x3fc0, URZ, 0xc0, !UPT ;  /* 0x00003fc008087892 */ /* 0x000fe4000f8ec03f */
[----:B------:R-:W-:Y:S02]  /*2830*/  ULEA UR13, UR6, UR13, 0xa ;  /* 0x0000000d060d7291 */ /* 0x000fe4000f8e503f */
[----:B------:R-:W-:Y:S01]  /*2840*/  ULOP3.LUT UR15, UR8, 0x10000, URZ, 0xfc, !UPT ;  /* 0x00010000080f7892 */ /* 0x000fe2000f8efc3f */
[----:B-1----:R-:W-:Y:S11]  /*2850*/  @P0 BRA `(.L_x_17) ;  /* 0x00000000000c0947 */ /* 0x002ff60003800000 */
[----:B------:R-:W-:-:S04]  /*2860*/  MOV R10, UR14 ;  /* 0x0000000e000a7c02 */ /* 0x000fc80008000f00 */
[----:B------:R-:W1:Y:S02]  /*2870*/  SYNCS.PHASECHK.TRANS64.TRYWAIT P0, [UR23], R10 ;  /* 0x0000000aff0075a7 */ /* 0x000e640008000157 */
[----:B-1----:R-:W-:Y:S05]  /*2880*/  @!P0 BRA `(.L_x_18) ;  /* 0x0000003000548947 */ /* 0x002fea0003800000 */
.L_x_17:
[----:B------:R-:W-:Y:S01]  /*2890*/  WARPGROUP.ARRIVE ;  /* 0x00000000000079c5 */ /* 0x000fe20000000000 */
[----:B------:R-:W-:Y:S01]  /*28a0*/  UMOV UR8, UR13 ;  /* 0x0000000d00087c82 */ /* 0x000fe20008000000 */
[----:B------:R-:W-:Y:S01]  /*28b0*/  UMOV UR9, 0x40000040 ;  /* 0x4000004000097882 */ /* 0x000fe20000000000 */
[----:B------:R-:W-:Y:S01]  /*28c0*/  UMOV UR10, UR15 ;  /* 0x0000000f000a7c82 */ /* 0x000fe20008000000 */
[----:B------:R-:W-:Y:S01]  /*28d0*/  UMOV UR11, 0x40000040 ;  /* 0x40000040000b7882 */ /* 0x000fe20000000000 */
[----:B-1----:R-:W-:Y:S01]  /*28e0*/  IMAD.U32 R11, RZ, RZ, UR6 ;  /* 0x00000006ff0b7e24 */ /* 0x002fe2000f8e00ff */
[----:B------:R-:W-:Y:S01]  /*28f0*/  HGMMA.64x64x16.F32 R184, gdesc[UR8], RZ, !UPT ;  /* 0x00e0000008b879f0 */ /* 0x000fe2000c7008ff */
[----:B------:R-:W-:Y:S01]  /*2900*/  ULOP3.LUT UR8, UR13, 0x2, URZ, 0xfc, !UPT ;  /* 0x000000020d087892 */ /* 0x000fe2000f8efc3f */
[----:B------:R-:W-:Y:S01]  /*2910*/  IMAD.U32 R10, RZ, RZ, UR14 ;  /* 0x0000000eff0a7e24 */ /* 0x000fe2000f8e00ff */
[----:B------:R-:W-:Y:S01]  /*2920*/  ULOP3.LUT UR10, UR15, 0x2, URZ, 0xfc, !UPT ;  /* 0x000000020f0a7892 */ /* 0x000fe2000f8efc3f */
[----:B------:R-:W-:Y:S01]  /*2930*/  IMAD R11, R11, 0x40, R6 ;  /* 0x000000400b0b7824 */ /* 0x000fe200078e0206 */
[----:B------:R-:W-:Y:S01]  /*2940*/  UMOV UR9, 0x40000040 ;  /* 0x4000004000097882 */ /* 0x000fe20000000000 */
[----:B------:R-:W-:Y:S01]  /*2950*/  UMOV UR11, 0x40000040 ;  /* 0x40000040000b7882 */ /* 0x000fe20000000000 */
[----:B------:R-:W-:-:S02]  /*2960*/  UIADD3 UR18, UR18, 0x1, URZ ;  /* 0x0000000112127890 */ /* 0x000fc4000fffe03f */
[----:B------:R-:W-:Y:S02]  /*2970*/  LEA R11, R11, UR7, 0x2 ;  /* 0x000000070b0b7c11 */ /* 0x000fe4000f8e10ff */
[----:B------:R-:W-:-:S03]  /*2980*/  UISETP.NE.AND UP1, UPT, UR18, URZ, UPT ;  /* 0x0000003f1200728c */ /* 0x000fc6000bf25270 */
[----:B------:R1:W2:Y:S04]  /*2990*/  LDS R13, [R11+0x80] ;  /* 0x000080000b0d7984 */ /* 0x0002a80000000800 */
[----:B------:R1:W3:Y:S01]  /*29a0*/  LDS R12, [R11+0xa0] ;  /* 0x0000a0000b0c7984 */ /* 0x0002e20000000800 */
[----:B------:R-:W-:Y:S01]  /*29b0*/  HGMMA.64x64x16.F32 R184, gdesc[UR8], R184 ;  /* 0x00e0000008b879f0 */ /* 0x000fe200087008b8 */
[----:B------:R-:W-:Y:S02]  /*29c0*/  ULOP3.LUT UR8, UR13, 0x4, URZ, 0xfc, !UPT ;  /* 0x000000040d087892 */ /* 0x000fe4000f8efc3f */
[----:B------:R-:W-:Y:S01]  /*29d0*/  ULOP3.LUT UR10, UR15, 0x4, URZ, 0xfc, !UPT ;  /* 0x000000040f0a7892 */ /* 0x000fe2000f8efc3f */
[----:B------:R-:W-:Y:S01]  /*29e0*/  UMOV UR9, 0x40000040 ;  /* 0x4000004000097882 */ /* 0x000fe20000000000 */
[----:B------:R-:W-:-:S07]  /*29f0*/  UMOV UR11, 0x40000040 ;  /* 0x40000040000b7882 */ /* 0x000fce0000000000 */
[----:B------:R-:W-:Y:S01]  /*2a00*/  HGMMA.64x64x16.F32 R184, gdesc[UR8], R184 ;  /* 0x00e0000008b879f0 */ /* 0x000fe200087008b8 */
[----:B------:R-:W-:Y:S02]  /*2a10*/  ULOP3.LUT UR8, UR13, 0x6, URZ, 0xfc, !UPT ;  /* 0x000000060d087892 */ /* 0x000fe4000f8efc3f */
[----:B------:R-:W-:Y:S01]  /*2a20*/  ULOP3.LUT UR10, UR15, 0x6, URZ, 0xfc, !UPT ;  /* 0x000000060f0a7892 */ /* 0x000fe2000f8efc3f */
[----:B------:R-:W-:Y:S01]  /*2a30*/  UMOV UR9, 0x40000040 ;  /* 0x4000004000097882 */ /* 0x000fe20000000000 */
[----:B------:R-:W-:-:S07]  /*2a40*/  UMOV UR11, 0x40000040 ;  /* 0x40000040000b7882 */ /* 0x000fce0000000000 */
[----:B------:R-:W-:Y:S01]  /*2a50*/  HGMMA.64x64x16.F32 R184, gdesc[UR8], R184 ;  /* 0x00e0000008b879f0 */ /* 0x000fe200087008b8 */
[----:B------:R-:W-:Y:S02]  /*2a60*/  UIADD3 UR8, UR13, 0x200, URZ ;  /* 0x000002000d087890 */ /* 0x000fe4000fffe03f */
[----:B------:R-:W-:Y:S01]  /*2a70*/  UIADD3 UR10, UR15, 0x400, URZ ;  /* 0x000004000f0a7890 */ /* 0x000fe2000fffe03f */
        /* <DEDUP_REMOVED lines=17> */
[----:B------:R-:W-:Y:S01]  /*2b90*/  HGMMA.64x64x16.F32 R184, gdesc[UR8], R184, gsb0 ;  /* 0x00e0000008b879f0 */ /* 0x000fe200080008b8 */
[----:B------:R-:W4:Y:S02]  /*2ba0*/  SYNCS.PHASECHK.TRANS64.TRYWAIT P0, [UR23+0x20], R10 ;  /* 0x0000200aff0075a7 */ /* 0x000f240008000157 */
[----:B-1234-:R-:W-:Y:S05]  /*2bb0*/  @P0 BRA `(.L_x_19) ;  /* 0x00000000000c0947 */ /* 0x01efea0003800000 */
[----:B------:R-:W-:-:S04]  /*2bc0*/  IMAD.U32 R10, RZ, RZ, UR14 ;  /* 0x0000000eff0a7e24 */ /* 0x000fc8000f8e00ff */
[----:B------:R-:W1:Y:S02]  /*2bd0*/  SYNCS.PHASECHK.TRANS64.TRYWAIT P0, [UR23+0x20], R10 ;  /* 0x0000200aff0075a7 */ /* 0x000e640008000157 */
[----:B-1----:R-:W-:Y:S05]  /*2be0*/  @!P0 BRA `(.L_x_20) ;  /* 0x0000002c009c8947 */ /* 0x002fea0003800000 */
.L_x_19:
[----:B------:R-:W-:Y:S01]  /*2bf0*/  UIADD3 UR9, UR7, 0x18800, URZ ;  /* 0x0001880007097890 */ /* 0x000fe2000fffe03f */
[----:B------:R-:W-:Y:S01]  /*2c00*/  WARPGROUP.ARRIVE ;  /* 0x00000000000079c5 */ /* 0x000fe20000000000 */
[----:B------:R-:W-:Y:S01]  /*2c10*/  UIADD3 UR8, UR12, 0x8800, URZ ;  /* 0x000088000c087890 */ /* 0x000fe2000fffe03f */
[----:B-1----:R-:W-:Y:S01]  /*2c20*/  IMAD.MOV.U32 R15, RZ, RZ, -0x1 ;  /* 0xffffffffff0f7424 */ /* 0x002fe200078e00ff */
[----:B------:R-:W-:Y:S01]  /*2c30*/  USHF.R.U32.HI UR12, URZ, 0x4, UR9 ;  /* 0x000000043f0c7899 */ /* 0x000fe20008011609 */
[----:B------:R-:W-:Y:S01]  /*2c40*/  IMAD.U32 R20, RZ, RZ, UR6 ;  /* 0x00000006ff147e24 */ /* 0x000fe2000f8e00ff */
[----:B------:R-:W-:Y:S01]  /*2c50*/  USHF.R.U32.HI UR8, URZ, 0x4, UR8 ;  /* 0x000000043f087899 */ /* 0x000fe20008011608 */
[----:B------:R-:W-:Y:S01]  /*2c60*/  IMAD.IADD R217, R2, 0x1, R2 ;  /* 0x0000000102d97824 */ /* 0x000fe200078e0202 */
[----:B------:R-:W-:Y:S01]  /*2c70*/  ULOP3.LUT UR12, UR12, 0x3fc0, URZ, 0xc0, !UPT ;  /* 0x00003fc00c0c7892 */ /* 0x000fe2000f8ec03f */
[----:B------:R-:W-:Y:S01]  /*2c80*/  SHF.R.U32.HI R10, RZ, R8, R15 ;  /* 0x00000008ff0a7219 */ /* 0x000fe2000001160f */
[----:B------:R-:W-:Y:S01]  /*2c90*/  ULOP3.LUT UR8, UR8, 0x3fc0, URZ, 0xc0, !UPT ;  /* 0x00003fc008087892 */ /* 0x000fe2000f8ec03f */
[----:B------:R-:W-:Y:S01]  /*2ca0*/  IMAD R22, R20, 0x4000, R5 ;  /* 0x0000400014167824 */ /* 0x000fe200078e0205 */
[----:B------:R-:W-:Y:S01]  /*2cb0*/  ULOP3.LUT UR13, UR12, 0x10000, URZ, 0xfc, !UPT ;  /* 0x000100000c0d7892 */ /* 0x000fe2000f8efc3f */
[----:B------:R-:W-:Y:S01]  /*2cc0*/  R2P PR, R10, 0x7e ;  /* 0x0000007e0a007804 */ /* 0x000fe20000000000 */
[----:B------:R-:W-:Y:S01]  /*2cd0*/  ULOP3.LUT UR14, UR8, 0x10000, URZ, 0xfc, !UPT ;  /* 0x00010000080e7892 */ /* 0x000fe2000f8efc3f */
[----:B------:R-:W-:Y:S01]  /*2ce0*/  IMAD.MOV.U32 R23, RZ, RZ, RZ ;  /* 0x000000ffff177224 */ /* 0x000fe200078e00ff */
[----:B------:R-:W-:Y:S01]  /*2cf0*/  ULEA UR13, UR6, UR13, 0xa ;  /* 0x0000000d060d7291 */ /* 0x000fe2000f8e503f */
[----:B------:R-:W-:Y:S01]  /*2d00*/  IMAD.IADD R17, R3, 0x1, R3 ;  /* 0x0000000103117824 */ /* 0x000fe200078e0203 */
[----:B------:R-:W-:Y:S01]  /*2d10*/  UMOV UR11, 0x40000040 ;  /* 0x40000040000b7882 */ /* 0x000fe20000000000 */
[----:B------:R-:W-:Y:S01]  /*2d20*/  UMOV UR9, 0x40000040 ;  /* 0x4000004000097882 */ /* 0x000fe20000000000 */
[----:B------:R-:W-:Y:S01]  /*2d30*/  MOV R218, R22 ;  /* 0x0000001600da7202 */ /* 0x000fe20000000f00 */
[----:B------:R-:W-:Y:S01]  /*2d40*/  UMOV UR10, UR14 ;  /* 0x0000000e000a7c82 */ /* 0x000fe20008000000 */
[----:B------:R-:W-:Y:S01]  /*2d50*/  IMAD R20, R20, 0x4000, R4 ;  /* 0x0000400014147824 */ /* 0x000fe200078e0204 */
[----:B------:R-:W-:Y:S01]  /*2d60*/  UMOV UR8, UR13 ;  /* 0x0000000d00087c82 */ /* 0x000fe20008000000 */
[----:B------:R-:W-:Y:S01]  /*2d70*/  IMAD.MOV.U32 R21, RZ, RZ, RZ ;  /* 0x000000ffff157224 */ /* 0x000fe200078e00ff */
[----:B------:R-:W-:Y:S01]  /*2d80*/  HGMMA.64x64x16.F32 R152, gdesc[UR8], RZ, !UPT ;  /* 0x00e00000089879f0 */ /* 0x000fe2000c7008ff */
[----:B------:R-:W-:Y:S01]  /*2d90*/  ULOP3.LUT UR10, UR14, 0x2, URZ, 0xfc, !UPT ;  /* 0x000000020e0a7892 */ /* 0x000fe2000f8efc3f */
[----:B------:R-:W-:Y:S01]  /*2da0*/  IMAD.MOV.U32 R23, RZ, RZ, RZ ;  /* 0x000000ffff177224 */ /* 0x000fe200078e00ff */
[----:B------:R-:W-:Y:S01]  /*2db0*/  ULOP3.LUT UR8, UR13, 0x2, URZ, 0xfc, !UPT ;  /* 0x000000020d087892 */ /* 0x000fe2000f8efc3f */
[----:B------:R-:W-:Y:S01]  /*2dc0*/  MOV R220, R20 ;  /* 0x0000001400dc7202 */ /* 0x000fe20000000f00 */
[----:B------:R-:W-:Y:S01]  /*2dd0*/  UMOV UR11, 0x40000040 ;  /* 0x40000040000b7882 */ /* 0x000fe20000000000 */
[----:B------:R-:W-:Y:S01]  /*2de0*/  UMOV UR9, 0x40000040 ;  /* 0x4000004000097882 */ /* 0x000fe20000000000 */
[----:B------:R-:W-:Y:S01]  /*2df0*/  IMAD.MOV.U32 R21, RZ, RZ, RZ ;  /* 0x000000ffff157224 */ /* 0x000fe200078e00ff */
[----:B------:R-:W-:Y:S01]  /*2e00*/  UMOV UR15, 0x40000040 ;  /* 0x40000040000f7882 */ /* 0x000fe20000000000 */
[----:B------:R-:W-:-:S03]  /*2e10*/  IMAD.MOV.U32 R227, RZ, RZ, RZ ;  /* 0x000000ffffe37224 */ /* 0x000fc600078e00ff */
        /* <DEDUP_REMOVED lines=29> */
[----:B------:R-:W-:Y:S01]  /*2ff0*/  UMOV UR9, 0x40000040 ;  /* 0x4000004000097882 */ /* 0x000fe20000000000 */
[----:B------:R-:W-:Y:S02]  /*3000*/  ULOP3.LUT UR13, UR12, 0x2000000, URZ, 0xfc, !UPT ;  /* 0x020000000c0d7892 */ /* 0x000fe4000f8efc3f */
[----:B------:R-:W-:Y:S02]  /*3010*/  ULEA UR12, UR6, UR19, 0xa ;  /* 0x00000013060c7291 */ /* 0x000fe4000f8e503f */
[----:B------:R-:W-:-:S04]  /*3020*/  ULEA UR13, UR6, UR13, 0xa ;  /* 0x0000000d060d7291 */ /* 0x000fc8000f8e503f */
[----:B------:R-:W-:Y:S01]  /*3030*/  UIADD3 UR14, UR13, 0x180, URZ ;  /* 0x000001800d0e7890 */ /* 0x000fe2000fffe03f */
[----:B------:R-:W-:Y:S01]  /*3040*/  HGMMA.64x64x16.F32 R152, gdesc[UR8], R152, gsb0 ;  /* 0x00e00000089879f0 */ /* 0x000fe20008000898 */
[----:B------:R-:W-:Y:S01]  /*3050*/  UMOV UR8, UR12 ;  /* 0x0000000c00087c82 */ /* 0x000fe20008000000 */
[----:B------:R-:W-:Y:S01]  /*3060*/  UMOV UR9, 0x40000040 ;  /* 0x4000004000097882 */ /* 0x000fe20000000000 */
[----:B------:R-:W-:Y:S02]  /*3070*/  WARPGROUP.DEPBAR.LE gsb0, 0x1 ;  /* 0x00008000000079c5 */ /* 0x000fe40000010100 */
[----:B------:R-:W-:Y:S01]  /*3080*/  FSEL R14, R185, -INF , P1 ;  /* 0xff800000b90e7808 */ /* 0x000fe20000800000 */
[----:B------:R-:W1:Y:S01]  /*3090*/  LDS R221, [R11+0x280] ;  /* 0x000280000bdd7984 */ /* 0x000e620000000800 */
[----:B------:R-:W-:Y:S01]  /*30a0*/  FSEL R16, R193, -INF , P5 ;  /* 0xff800000c1107808 */ /* 0x000fe20002800000 */
[----:B------:R-:W-:Y:S01]  /*30b0*/  UMOV UR10, UR13 ;  /* 0x0000000d000a7c82 */ /* 0x000fe20008000000 */
[----:B------:R-:W-:Y:S01]  /*30c0*/  FSEL R187, R187, -INF , P1 ;  /* 0xff800000bbbb7808 */ /* 0x000fe20000800000 */
[--C-:B------:R-:W-:Y:S01]  /*30d0*/  FFMA R185, R14, UR24, -R13.reuse ;  /* 0x000000180eb97c23 */ /* 0x100fe2000800080d */
[----:B------:R-:W-:Y:S01]  /*30e0*/  FSEL R14, R189, -INF , P3 ;  /* 0xff800000bd0e7808 */ /* 0x000fe20001800000 */
[--C-:B------:R-:W-:Y:S01]  /*30f0*/  FFMA R16, R16, UR24, -R13.reuse ;  /* 0x0000001810107c23 */ /* 0x100fe2000800080d */
[----:B------:R-:W-:Y:S01]  /*3100*/  LOP3.LUT P1, RZ, R10, 0x80, RZ, 0xc0, !PT ;  /* 0x000000800aff7812 */ /* 0x000fe2000782c0ff */
[--C-:B------:R-:W-:Y:S01]  /*3110*/  FFMA R187, R187, UR24, -R12.reuse ;  /* 0x00000018bbbb7c23 */ /* 0x100fe2000800080c */
[----:B------:R-:W-:Y:S01]  /*3120*/  FSEL R188, R188, -INF , P2 ;  /* 0xff800000bcbc7808 */ /* 0x000fe20001000000 */
[--C-:B------:R-:W-:Y:S01]  /*3130*/  FFMA R189, R14, UR24, -R13.reuse ;  /* 0x000000180ebd7c23 */ /* 0x100fe2000800080d */
[----:B------:R-:W-:Y:S01]  /*3140*/  LOP3.LUT R14, R10, 0x1, RZ, 0xc0, !PT ;  /* 0x000000010a0e7812 */ /* 0x000fe200078ec0ff */
[----:B------:R2:W-:Y:S01]  /*3150*/  MUFU.EX2 R193, R16 ;  /* 0x0000001000c17308 */ /* 0x0005e20000000800 */
[----:B------:R-:W-:Y:S01]  /*3160*/  FSEL R192, R192, -INF , P4 ;  /* 0xff800000c0c07808 */ /* 0x000fe20002000000 */
[--C-:B------:R-:W-:Y:S01]  /*3170*/  FFMA R188, R188, UR24, -R13.reuse ;  /* 0x00000018bcbc7c23 */ /* 0x100fe2000800080d */
[----:B------:R-:W-:Y:S01]  /*3180*/  ISETP.NE.U32.AND P0, PT, R14, 0x1, PT ;  /* 0x000000010e00780c */ /* 0x000fe20003f05070 */
[----:B------:R3:W4:Y:S01]  /*3190*/  LDS R224, [R11+0x2a0] ;  /* 0x0002a0000be07984 */ /* 0x0007220000000800 */
[----:B------:R-:W-:Y:S01]  /*31a0*/  FSEL R196, R196, -INF , P6 ;  /* 0xff800000c4c47808 */ /* 0x000fe20003000000 */
[--C-:B------:R-:W-:Y:S01]  /*31b0*/  FFMA R192, R192, UR24, -R13.reuse ;  /* 0x00000018c0c07c23 */ /* 0x100fe2000800080d */
[----:B------:R-:W-:Y:S01]  /*31c0*/  FSEL R15, R186, -INF , !P0 ;  /* 0xff800000ba0f7808 */ /* 0x000fe20004000000 */
[----:B------:R-:W-:Y:S01]  /*31d0*/  MUFU.EX2 R185, R185 ;  /* 0x000000b900b97308 */ /* 0x000fe20000000800 */
[----:B------:R-:W-:Y:S01]  /*31e0*/  FSEL R184, R184, -INF , !P0 ;  /* 0xff800000b8b87808 */ /* 0x000fe20004000000 */
[--C-:B------:R-:W-:Y:S01]  /*31f0*/  FFMA R196, R196, UR24, -R13.reuse ;  /* 0x00000018c4c47c23 */ /* 0x100fe2000800080d */
[----:B------:R-:W-:Y:S01]  /*3200*/  LOP3.LUT P0, RZ, R10, 0x8000, RZ, 0xc0, !PT ;  /* 0x000080000aff7812 */ /* 0x000fe2000780c0ff */
[--C-:B------:R-:W-:Y:S01]  /*3210*/  FFMA R186, R15, UR24, -R12.reuse ;  /* 0x000000180fba7c23 */ /* 0x100fe2000800080c */
[----:B------:R-:W-:Y:S01]  /*3220*/  FSEL R15, R190, -INF , P2 ;  /* 0xff800000be0f7808 */ /* 0x000fe20001000000 */
[--C-:B------:R-:W-:Y:S01]  /*3230*/  FFMA R184, R184, UR24, -R13.reuse ;  /* 0x00000018b8b87c23 */ /* 0x100fe2000800080d */
[----:B------:R-:W-:Y:S01]  /*3240*/  FSEL R14, R197, -INF , P1 ;  /* 0xff800000c50e7808 */ /* 0x000fe20000800000 */
[----:B------:R-:W-:Y:S01]  /*3250*/  MUFU.EX2 R188, R188 ;  /* 0x000000bc00bc7308 */ /* 0x000fe20000000800 */
[----:B--2---:R-:W-:Y:S01]  /*3260*/  FSEL R16, R213, -INF , P0 ;  /* 0xff800000d5107808 */ /* 0x004fe20000000000 */
[--C-:B------:R-:W-:Y:S01]  /*3270*/  FFMA R190, R15, UR24, -R12.reuse ;  /* 0x000000180fbe7c23 */ /* 0x100fe2000800080c */
[----:B------:R-:W-:Y:S01]  /*3280*/  FSEL R15, R194, -INF , P4 ;  /* 0xff800000c20f7808 */ /* 0x000fe20002000000 */
[--C-:B------:R-:W-:Y:S01]  /*3290*/  FFMA R14, R14, UR24, -R13.reuse ;  /* 0x000000180e0e7c23 */ /* 0x100fe2000800080d */
[----:B------:R-:W-:Y:S01]  /*32a0*/  FSEL R191, R191, -INF , P3 ;  /* 0xff800000bfbf7808 */ /* 0x000fe20001800000 */
[----:B------:R-:W-:Y:S01]  /*32b0*/  FFMA R16, R16, UR24, -R13 ;  /* 0x0000001810107c23 */ /* 0x000fe2000800080d */
[----:B------:R-:W-:Y:S01]  /*32c0*/  FSEL R195, R195, -INF , P5 ;  /* 0xff800000c3c37808 */ /* 0x000fe20002800000 */
[--C-:B------:R-:W-:Y:S01]  /*32d0*/  FFMA R194, R15, UR24, -R12.reuse ;  /* 0x000000180fc27c23 */ /* 0x100fe2000800080c */
[----:B------:R-:W-:Y:S01]  /*32e0*/  FSEL R15, R198, -INF , P6 ;  /* 0xff800000c60f7808 */ /* 0x000fe20003000000 */
[----:B------:R2:W-:Y:S01]  /*32f0*/  MUFU.EX2 R197, R14 ;  /* 0x0000000e00c57308 */ /* 0x0005e20000000800 */
[----:B------:R-:W-:Y:S01]  /*3300*/  FSEL R199, R199, -INF , P1 ;  /* 0xff800000c7c77808 */ /* 0x000fe20000800000 */
[--C-:B------:R-:W-:Y:S01]  /*3310*/  FFMA R191, R191, UR24, -R12.reuse ;  /* 0x00000018bfbf7c23 */ /* 0x100fe2000800080c */
[----:B------:R-:W-:Y:S01]  /*3320*/  FSEL R215, R215, -INF , P0 ;  /* 0xff800000d7d77808 */ /* 0x000fe20000000000 */
[--C-:B------:R-:W-:Y:S01]  /*3330*/  FFMA R15, R15, UR24, -R12.reuse ;  /* 0x000000180f0f7c23 */ /* 0x100fe2000800080c */
[----:B------:R-:W-:Y:S01]  /*3340*/  R2P PR, R10.B1, 0x7f ;  /* 0x0000007f0a007804 */ /* 0x000fe20000001000 */
[--C-:B------:R-:W-:Y:S01]  /*3350*/  FFMA R195, R195, UR24, -R12.reuse ;  /* 0x00000018c3c37c23 */ /* 0x100fe2000800080c */
[--C-:B------:R-:W-:Y:S01]  /*3360*/  FFMA R199, R199, UR24, -R12.reuse ;  /* 0x00000018c7c77c23 */ /* 0x100fe2000800080c */
[----:B------:R5:W-:Y:S01]  /*3370*/  MUFU.EX2 R198, R15 ;  /* 0x0000000f00c67308 */ /* 0x000be20000000800 */
[C---:B--2---:R-:W-:Y:S01]  /*3380*/  IADD3 R14, R22.reuse, R217, RZ ;  /* 0x000000d9160e7210 */ /* 0x044fe20007ffe0ff */
[--C-:B------:R-:W-:Y:S01]  /*3390*/  FFMA R215, R215, UR24, -R12.reuse ;  /* 0x00000018d7d77c23 */ /* 0x100fe2000800080c */
[----:B------:R-:W-:Y:S01]  /*33a0*/  FSEL R10, R201, -INF , P1 ;  /* 0xff800000c90a7808 */ /* 0x000fe20000800000 */
[----:B------:R-:W-:Y:S01]  /*33b0*/  IMAD.IADD R22, R22, 0x1, R17 ;  /* 0x0000000116167824 */ /* 0x000fe200078e0211 */
[----:B------:R-:W-:Y:S01]  /*33c0*/  FSEL R200, R200, -INF , P0 ;  /* 0xff800000c8c87808 */ /* 0x000fe20000000000 */
[----:B---3--:R-:W-:Y:S01]  /*33d0*/  IMAD.MOV.U32 R11, RZ, RZ, RZ ;  /* 0x000000ffff0b7224 */ /* 0x008fe200078e00ff */
[----:B------:R-:W-:Y:S01]  /*33e0*/  FSEL R204, R204, -INF , P2 ;  /* 0xff800000cccc7808 */ /* 0x000fe20001000000 */
[--C-:B------:R-:W-:Y:S01]  /*33f0*/  FFMA R201, R10, UR24, -R13.reuse ;  /* 0x000000180ac97c23 */ /* 0x100fe2000800080d */
[----:B-----5:R-:W-:Y:S01]  /*3400*/  FSEL R15, R202, -INF , P0 ;  /* 0xff800000ca0f7808 */ /* 0x020fe20000000000 */
[--C-:B------:R-:W-:Y:S01]  /*3410*/  FFMA R200, R200, UR24, -R13.reuse ;  /* 0x00000018c8c87c23 */ /* 0x100fe2000800080d */
[----:B------:R-:W-:Y:S01]  /*3420*/  FSEL R10, R205, -INF , P3 ;  /* 0xff800000cd0a7808 */ /* 0x000fe20001800000 */
        /* <DEDUP_REMOVED lines=12> */
[----:B------:R-:W2:Y:S01]  /*34f0*/  MUFU.EX2 R189, R189 ;  /* 0x000000bd00bd7308 */ /* 0x000ea20000000800 */
[----:B------:R-:W-:Y:S01]  /*3500*/  FSEL R212, R212, -INF , P6 ;  /* 0xff800000d4d47808 */ /* 0x000fe20003000000 */
[--C-:B------:R-:W-:Y:S01]  /*3510*/  FFMA R210, R15, UR24, -R12.reuse ;  /* 0x000000180fd27c23 */ /* 0x100fe2000800080c */
[----:B------:R-:W-:Y:S01]  /*3520*/  IMAD.MOV.U32 R15, RZ, RZ, RZ ;  /* 0x000000ffff0f7224 */ /* 0x000fe200078e00ff */
[----:B------:R-:W-:Y:S01]  /*3530*/  FSEL R10, R209, -INF , P5 ;  /* 0xff800000d10a7808 */ /* 0x000fe20002800000 */
[--C-:B------:R-:W-:Y:S01]  /*3540*/  FFMA R208, R208, UR24, -R13.reuse ;  /* 0x00000018d0d07c23 */ /* 0x100fe2000800080d */
[----:B------:R-:W-:Y:S01]  /*3550*/  FFMA R211, R211, UR24, -R12 ;  /* 0x00000018d3d37c23 */ /* 0x000fe2000800080c */
[--C-:B------:R-:W-:Y:S01]  /*3560*/  FFMA R212, R212, UR24, -R13.reuse ;  /* 0x00000018d4d47c23 */ /* 0x100fe2000800080d */
[----:B------:R-:W-:Y:S01]  /*3570*/  MOV R225, R14 ;  /* 0x0000000e00e17202 */ /* 0x000fe20000000f00 */
[----:B------:R-:W3:Y:S01]  /*3580*/  MUFU.EX2 R184, R184 ;  /* 0x000000b800b87308 */ /* 0x000ee20000000800 */
[----:B------:R-:W-:Y:S01]  /*3590*/  FSEL R15, R214, -INF , P6 ;  /* 0xff800000d60f7808 */ /* 0x000fe20003000000 */
[----:B------:R-:W-:Y:S01]  /*35a0*/  FFMA R10, R10, UR24, -R13 ;  /* 0x000000180a0a7c23 */ /* 0x000fe2000800080d */
[----:B------:R-:W-:Y:S01]  /*35b0*/  MOV R222, R22 ;  /* 0x0000001600de7202 */ /* 0x000fe20000000f00 */
[----:B------:R-:W-:Y:S01]  /*35c0*/  IMAD.IADD R22, R217, 0x1, R22 ;  /* 0x00000001d9167824 */ /* 0x000fe200078e0216 */
[----:B------:R-:W-:Y:S01]  /*35d0*/  UMOV UR11, 0x40000040 ;  /* 0x40000040000b7882 */ /* 0x000fe20000000000 */
[----:B------:R-:W-:Y:S01]  /*35e0*/  FFMA R214, R15, UR24, -R12 ;  /* 0x000000180fd67c23 */ /* 0x000fe2000800080c */
[----:B------:R-:W-:Y:S01]  /*35f0*/  IMAD.MOV.U32 R23, RZ, RZ, RZ ;  /* 0x000000ffff177224 */ /* 0x000fe200078e00ff */
[----:B------:R-:W-:Y:S01]  /*3600*/  MUFU.EX2 R186, R186 ;  /* 0x000000ba00ba7308 */ /* 0x000fe20000000800 */
[----:B--2---:R-:W-:-:S03]  /*3610*/  F2FP.F16.F32.PACK_AB R14, R189, R188 ;  /* 0x000000bcbd0e723e */ /* 0x004fc600000000ff */
[----:B------:R-:W-:-:S04]  /*3620*/  MOV R228, R22 ;  /* 0x0000001600e47202 */ /* 0x000fc80000000f00 */
[----:B------:R-:W2:Y:S01]  /*3630*/  MUFU.EX2 R187, R187 ;  /* 0x000000bb00bb7308 */ /* 0x000ea20000000800 */
[----:B---3--:R-:W-:-:S07]  /*3640*/  F2FP.F16.F32.PACK_AB R12, R185, R184 ;  /* 0x000000b8b90c723e */ /* 0x008fce00000000ff */
[----:B------:R-:W-:Y:S08]  /*3650*/  MUFU.EX2 R190, R190 ;  /* 0x000000be00be7308 */ /* 0x000ff00000000800 */
[----:B------:R-:W3:Y:S01]  /*3660*/  MUFU.EX2 R191, R191 ;  /* 0x000000bf00bf7308 */ /* 0x000ee20000000800 */
[----:B--2---:R-:W-:-:S07]  /*3670*/  F2FP.F16.F32.PACK_AB R13, R187, R186 ;  /* 0x000000babb0d723e */ /* 0x004fce00000000ff */
[----:B------:R-:W-:Y:S08]  /*3680*/  MUFU.EX2 R192, R192 ;  /* 0x000000c000c07308 */ /* 0x000ff00000000800 */
[----:B------:R-:W2:Y:S01]  /*3690*/  MUFU.EX2 R196, R196 ;  /* 0x000000c400c47308 */ /* 0x000ea20000000800 */
[----:B---3--:R-:W-:-:S05]  /*36a0*/  F2FP.F16.F32.PACK_AB R15, R191, R190 ;  /* 0x000000bebf0f723e */ /* 0x008fca00000000ff */
[----:B------:R3:W-:Y:S02]  /*36b0*/  STSM.16.M88.4 [R218], R12 ;  /* 0x0000000cda007844 */ /* 0x0007e40000000200 */
[----:B------:R-:W-:Y:S08]  /*36c0*/  MUFU.EX2 R194, R194 ;  /* 0x000000c200c27308 */ /* 0x000ff00000000800 */
[----:B------:R-:W-:Y:S01]  /*36d0*/  MUFU.EX2 R195, R195 ;  /* 0x000000c300c37308 */ /* 0x000fe20000000800 */
[----:B--2---:R-:W-:-:S07]  /*36e0*/  F2FP.F16.F32.PACK_AB R18, R197, R196 ;  /* 0x000000c4c512723e */ /* 0x004fce00000000ff */
[----:B------:R-:W2:Y:S08]  /*36f0*/  MUFU.EX2 R199, R199 ;  /* 0x000000c700c77308 */ /* 0x000eb00000000800 */
[----:B------:R-:W-:Y:S08]  /*3700*/  MUFU.EX2 R200, R200 ;  /* 0x000000c800c87308 */ /* 0x000ff00000000800 */
[----:B------:R-:W-:Y:S01]  /*3710*/  MUFU.EX2 R201, R201 ;  /* 0x000000c900c97308 */ /* 0x000fe20000000800 */
[----:B--2---:R-:W-:-:S07]  /*3720*/  F2FP.F16.F32.PACK_AB R19, R199, R198 ;  /* 0x000000c6c713723e */ /* 0x004fce00000000ff */
[----:B------:R-:W-:Y:S08]  /*3730*/  MUFU.EX2 R204, R204 ;  /* 0x000000cc00cc7308 */ /* 0x000ff00000000800 */
[----:B------:R-:W2:Y:S08]  /*3740*/  MUFU.EX2 R205, R205 ;  /* 0x000000cd00cd7308 */ /* 0x000eb00000000800 */
[----:B------:R-:W-:Y:S08]  /*3750*/  MUFU.EX2 R202, R202 ;  /* 0x000000ca00ca7308 */ /* 0x000ff00000000800 */
[----:B------:R-:W-:Y:S01]  /*3760*/  MUFU.EX2 R203, R203 ;  /* 0x000000cb00cb7308 */ /* 0x000fe20000000800 */
[----:B--2---:R-:W-:-:S07]  /*3770*/  F2FP.F16.F32.PACK_AB R22, R205, R204 ;  /* 0x000000cccd16723e */ /* 0x004fce00000000ff */
[----:B------:R-:W-:Y:S08]  /*3780*/  MUFU.EX2 R206, R206 ;  /* 0x000000ce00ce7308 */ /* 0x000ff00000000800 */
[----:B------:R-:W2:Y:S08]  /*3790*/  MUFU.EX2 R207, R207 ;  /* 0x000000cf00cf7308 */ /* 0x000eb00000000800 */
[----:B------:R5:W-:Y:S08]  /*37a0*/  MUFU.EX2 R213, R16 ;  /* 0x0000001000d57308 */ /* 0x000bf00000000800 */
[----:B------:R-:W-:Y:S01]  /*37b0*/  MUFU.EX2 R215, R215 ;  /* 0x000000d700d77308 */ /* 0x000fe20000000800 */
[----:B-----5:R-:W-:-:S02]  /*37c0*/  F2FP.F16.F32.PACK_AB R16, R193, R192 ;  /* 0x000000c0c110723e */ /* 0x020fc400000000ff */
[----:B--2---:R-:W-:-:S05]  /*37d0*/  F2FP.F16.F32.PACK_AB R23, R207, R206 ;  /* 0x000000cecf17723e */ /* 0x004fca00000000ff */
[----:B------:R-:W-:Y:S08]  /*37e0*/  MUFU.EX2 R208, R208 ;  /* 0x000000d000d07308 */ /* 0x000ff00000000800 */
[----:B------:R2:W5:Y:S08]  /*37f0*/  MUFU.EX2 R209, R10 ;  /* 0x0000000a00d17308 */ /* 0x0005700000000800 */
[----:B------:R-:W-:Y:S01]  /*3800*/  MUFU.EX2 R210, R210 ;  /* 0x000000d200d27308 */ /* 0x000fe20000000800 */
[--C-:B--2---:R-:W-:Y:S01]  /*3810*/  IMAD.IADD R10, R17, 0x1, R20.reuse ;  /* 0x00000001110a7824 */ /* 0x104fe200078e0214 */
[----:B------:R-:W-:Y:S01]  /*3820*/  F2FP.F16.F32.PACK_AB R17, R195, R194 ;  /* 0x000000c2c311723e */ /* 0x000fe200000000ff */
[----:B------:R-:W-:-:S03]  /*3830*/  IMAD.IADD R20, R217, 0x1, R20 ;  /* 0x00000001d9147824 */ /* 0x000fc600078e0214 */
[----:B------:R-:W-:Y:S01]  /*3840*/  IADD3 R226, R217, R10, RZ ;  /* 0x0000000ad9e27210 */ /* 0x000fe20007ffe0ff */
[----:B------:R1:W-:Y:S01]  /*3850*/  STSM.16.M88.4 [R225], R16 ;  /* 0x00000010e1007844 */ /* 0x0003e20000000200 */
[----:B------:R-:W2:Y:S01]  /*3860*/  MUFU.EX2 R211, R211 ;  /* 0x000000d300d37308 */ /* 0x000ea20000000800 */
[----:B------:R-:W-:Y:S02]  /*3870*/  MOV R223, R20 ;  /* 0x0000001400df7202 */ /* 0x000fe40000000f00 */
[----:B------:R-:W-:Y:S02]  /*3880*/  F2FP.F16.F32.PACK_AB R20, R201, R200 ;  /* 0x000000c8c914723e */ /* 0x000fe400000000ff */
[----:B------:R-:W-:Y:S02]  /*3890*/  F2FP.F16.F32.PACK_AB R21, R203, R202 ;  /* 0x000000cacb15723e */ /* 0x000fe400000000ff */
[----:B-----5:R-:W-:Y:S01]  /*38a0*/  F2FP.F16.F32.PACK_AB R216, R209, R208 ;  /* 0x000000d0d1d8723e */ /* 0x020fe200000000ff */
[----:B------:R-:W5:Y:S01]  /*38b0*/  MUFU.EX2 R214, R214 ;  /* 0x000000d600d67308 */ /* 0x000f620000000800 */
[----:B------:R-:W-:Y:S01]  /*38c0*/  MOV R11, R10 ;  /* 0x0000000a000b7202 */ /* 0x000fe20000000f00 */
[----:B------:R1:W-:Y:S01]  /*38d0*/  STSM.16.M88.4 [R222], R20 ;  /* 0x00000014de007844 */ /* 0x0003e20000000200 */
[----:B------:R-:W-:-:S05]  /*38e0*/  MOV R10, R226 ;  /* 0x000000e2000a7202 */ /* 0x000fca0000000f00 */
[----:B------:R-:W3:Y:S01]  /*38f0*/  MUFU.EX2 R212, R212 ;  /* 0x000000d400d47308 */ /* 0x000ee20000000800 */
[----:B--2---:R-:W-:Y:S02]  /*3900*/  F2FP.F16.F32.PACK_AB R217, R211, R210 ;  /* 0x000000d2d3d9723e */ /* 0x004fe400000000ff */
[----:B-----5:R-:W-:Y:S02]  /*3910*/  F2FP.F16.F32.PACK_AB R219, R215, R214 ;  /* 0x000000d6d7db723e */ /* 0x020fe400000000ff */
[----:B---3--:R-:W-:-:S05]  /*3920*/  F2FP.F16.F32.PACK_AB R218, R213, R212 ;  /* 0x000000d4d5da723e */ /* 0x008fca00000000ff */
[----:B------:R-:W-:Y:S01]  /*3930*/  STSM.16.M88.4 [R228], R216 ;  /* 0x000000d8e4007844 */ /* 0x000fe20000000200 */
[----:B------:R-:W-:Y:S02]  /*3940*/  WARPGROUP.DEPBAR.LE gsb0, 0x0 ;  /* 0x00008000000079c5 */ /* 0x000fe40000010000 */
[--C-:B-1----:R-:W-:Y:S01]  /*3950*/  FADD R225, R152, -R221.reuse ;  /* 0x800000dd98e17221 */ /* 0x102fe20000000000 */
[----:B------:R1:W-:Y:S06]  /*3960*/  MEMBAR.ALL.CTA ;  /* 0x0000000000007992 */ /* 0x0003ec0000008000 */
[----:B-1----:R-:W1:Y:S01]  /*3970*/  FENCE.VIEW.ASYNC.S ;  /* 0x00000000000073c6 */ /* 0x002e620000000000 */
[--C-:B------:R-:W-:Y:S01]  /*3980*/  FADD R152, R161, -R221.reuse ;  /* 0x800000dda1987221 */ /* 0x100fe20000000000 */
[--C-:B----4-:R-:W-:Y:S01]  /*3990*/  FADD R161, R154, -R224.reuse ;  /* 0x800000e09aa17221 */ /* 0x110fe20000000000 */
[--C-:B------:R-:W-:Y:S01]  /*39a0*/  FADD R154, R155, -R224.reuse ;  /* 0x800000e09b9a7221 */ /* 0x100fe20000000000 */
        /* <DEDUP_REMOVED lines=26> */
[----:B------:R-:W-:Y:S01]  /*3b50*/  FADD R160, R181, -R221 ;  /* 0x800000ddb5a07221 */ /* 0x000fe20000000000 */
[----:B------:R-:W-:Y:S01]  /*3b60*/  FADD R224, R183, -R224 ;  /* 0x800000e0b7e07221 */ /* 0x000fe20000000000 */
[----:B------:R-:W-:Y:S01]  /*3b70*/  FMUL R188, R188, R13 ;  /* 0x0000000dbcbc7220 */ /* 0x000fe20000400000 */
        /* <DEDUP_REMOVED lines=31> */
[----:B------:R-:W-:-:S02]  /*3d70*/  F2FP.F16.F32.PACK_AB R12, R226, R225 ;  /* 0x000000e1e20c723e */ /* 0x000fc400000000ff */
[----:B------:R-:W-:Y:S02]  /*3d80*/  F2FP.F16.F32.PACK_AB R13, R154, R13 ;  /* 0x0000000d9a0d723e */ /* 0x000fe400000000ff */
[----:B------:R-:W-:Y:S02]  /*3d90*/  F2FP.F16.F32.PACK_AB R14, R189, R188 ;  /* 0x000000bcbd0e723e */ /* 0x000fe400000000ff */
[----:B------:R-:W-:Y:S01]  /*3da0*/  F2FP.F16.F32.PACK_AB R15, R158, R15 ;  /* 0x0000000f9e0f723e */ /* 0x000fe200000000ff */
[----:B-1----:R-:W-:Y:S01]  /*3db0*/  BAR.SYNC.DEFER_BLOCKING 0x5, 0x100 ;  /* 0x0144000000007b1d */ /* 0x002fe20000010000 */
[----:B------:R-:W-:Y:S02]  /*3dc0*/  F2FP.F16.F32.PACK_AB R16, R152, R157 ;  /* 0x0000009d9810723e */ /* 0x000fe400000000ff */
[----:B------:R-:W-:Y:S02]  /*3dd0*/  F2FP.F16.F32.PACK_AB R17, R162, R159 ;  /* 0x0000009fa211723e */ /* 0x000fe400000000ff */
[----:B------:R-:W-:-:S02]  /*3de0*/  F2FP.F16.F32.PACK_AB R18, R18, R153 ;  /* 0x000000991212723e */ /* 0x000fc400000000ff */
[----:B------:R-:W-:Y:S02]  /*3df0*/  F2FP.F16.F32.PACK_AB R19, R164, R19 ;  /* 0x00000013a413723e */ /* 0x000fe400000000ff */
[----:B------:R-:W-:Y:S02]  /*3e00*/  F2FP.F16.F32.PACK_AB R20, R201, R20 ;  /* 0x00000014c914723e */ /* 0x000fe400000000ff */
[----:B------:R-:W-:Y:S02]  /*3e10*/  F2FP.F16.F32.PACK_AB R21, R166, R21 ;  /* 0x00000015a615723e */ /* 0x000fe400000000ff */
[----:B------:R-:W-:Y:S02]  /*3e20*/  F2FP.F16.F32.PACK_AB R22, R205, R22 ;  /* 0x00000016cd16723e */ /* 0x000fe400000000ff */
[----:B------:R-:W-:Y:S02]  /*3e30*/  F2FP.F16.F32.PACK_AB R23, R168, R23 ;  /* 0x00000017a817723e */ /* 0x000fe400000000ff */
[----:B------:R-:W-:-:S02]  /*3e40*/  F2FP.F16.F32.PACK_AB R169, R170, R169 ;  /* 0x000000a9aaa9723e */ /* 0x000fc400000000ff */
[----:B------:R-:W-:Y:S02]  /*3e50*/  F2FP.F16.F32.PACK_AB R168, R209, R208 ;  /* 0x000000d0d1a8723e */ /* 0x000fe400000000ff */
[----:B------:R-:W-:Y:S02]  /*3e60*/  F2FP.F16.F32.PACK_AB R170, R213, R212 ;  /* 0x000000d4d5aa723e */ /* 0x000fe400000000ff */
[----:B------:R-:W-:Y:S01]  /*3e70*/  F2FP.F16.F32.PACK_AB R171, R215, R214 ;  /* 0x000000d6d7ab723e */ /* 0x000fe200000000ff */
[----:B------:R-:W-:Y:S04]  /*3e80*/  STSM.16.M88.4 [R220], R12 ;  /* 0x0000000cdc007844 */ /* 0x000fe80000000200 */
[----:B------:R-:W-:Y:S04]  /*3e90*/  STSM.16.M88.4 [R223], R16 ;  /* 0x00000010df007844 */ /* 0x000fe80000000200 */
[----:B------:R1:W-:Y:S04]  /*3ea0*/  STSM.16.M88.4 [R11], R20 ;  /* 0x000000140b007844 */ /* 0x0003e80000000200 */
[----:B------:R2:W-:Y:S01]  /*3eb0*/  STSM.16.M88.4 [R10], R168 ;  /* 0x000000a80a007844 */ /* 0x0005e20000000200 */
[----:B------:R-:W-:-:S06]  /*3ec0*/  WARPGROUP.ARRIVE ;  /* 0x00000000000079c5 */ /* 0x000fcc0000000000 */
[----:B------:R-:W-:Y:S01]  /*3ed0*/  HGMMA.64x128x16.F32 R88, gdesc[UR8].tnspA.tnspB, R88, UP0 ;  /* 0x61e00000085879f0 */ /* 0x000fe2000bf00858 */
[----:B------:R-:W-:Y:S02]  /*3ee0*/  UIADD3 UR8, UR12, 0x80, URZ ;  /* 0x000000800c087890 */ /* 0x000fe4000fffe03f */
[----:B------:R-:W-:Y:S01]  /*3ef0*/  UIADD3 UR10, UR13, 0x80, URZ ;  /* 0x000000800d0a7890 */ /* 0x000fe2000fffe03f */
[----:B------:R-:W-:Y:S01]  /*3f00*/  UMOV UR9, 0x40000040 ;  /* 0x4000004000097882 */ /* 0x000fe20000000000 */
[----:B------:R-:W-:Y:S01]  /*3f10*/  UMOV UR11, 0x40000040 ;  /* 0x40000040000b7882 */ /* 0x000fe20000000000 */
[----:B-1----:R-:W-:Y:S01]  /*3f20*/  IMAD.U32 R11, RZ, RZ, UR22 ;  /* 0x00000016ff0b7e24 */ /* 0x002fe2000f8e00ff */
[----:B--2---:R-:W1:Y:S02]  /*3f30*/  S2R R10, SR_TID.X ;  /* 0x00000000000a7919 */ /* 0x004e640000002100 */
[----:B-1----:R-:W-:-:S13]  /*3f40*/  LOP3.LUT P0, RZ, R10, 0x1f, RZ, 0xc0, !PT ;  /* 0x0000001f0aff7812 */ /* 0x002fda000780c0ff */
[----:B------:R-:W-:Y:S01]  /*3f50*/  @!P0 IMAD.MOV.U32 R10, RZ, RZ, 0x1 ;  /* 0x00000001ff0a8424 */ /* 0x000fe200078e00ff */
[----:B------:R-:W-:Y:S01]  /*3f60*/  HGMMA.64x128x16.F32 R88, gdesc[UR8].tnspA.tnspB, R88 ;  /* 0x61e00000085879f0 */ /* 0x000fe20008700858 */
[----:B------:R-:W-:Y:S02]  /*3f70*/  UIADD3 UR8, UR12, 0x100, URZ ;  /* 0x000001000c087890 */ /* 0x000fe4000fffe03f */
[----:B------:R-:W-:Y:S01]  /*3f80*/  UIADD3 UR10, UR13, 0x100, URZ ;  /* 0x000001000d0a7890 */ /* 0x000fe2000fffe03f */
[----:B------:R-:W-:Y:S01]  /*3f90*/  UMOV UR9, 0x40000040 ;  /* 0x4000004000097882 */ /* 0x000fe20000000000 */
[----:B------:R-:W-:Y:S01]  /*3fa0*/  UMOV UR11, 0x40000040 ;  /* 0x40000040000b7882 */ /* 0x000fe20000000000 */
[----:B------:R-:W-:Y:S01]  /*3fb0*/  UIADD3 UR12, UR12, 0x180, URZ ;  /* 0x000001800c0c7890 */ /* 0x000fe2000fffe03f */
[----:B------:R-:W-:-:S05]  /*3fc0*/  UMOV UR13, 0x40000040 ;  /* 0x40000040000d7882 */ /* 0x000fca0000000000 */
[----:B------:R-:W-:Y:S01]  /*3fd0*/  HGMMA.64x128x16.F32 R88, gdesc[UR8].tnspA.tnspB, R88 ;  /* 0x61e00000085879f0 */ /* 0x000fe20008700858 */
[----:B------:R-:W-:Y:S02]  /*3fe0*/  UIADD3 UR8, UR7, 0x28800, URZ ;  /* 0x0002880007087890 */ /* 0x000fe4000fffe03f */
[----:B------:R-:W-:Y:S02]  /*3ff0*/  ULEA UR9, UR16, UR7, 0xe ;  /* 0x0000000710097291 */ /* 0x000fe4000f8e703f */
[----:B------:R-:W-:Y:S02]  /*4000*/  USHF.R.U32.HI UR8, URZ, 0x4, UR8 ;  /* 0x000000043f087899 */ /* 0x000fe40008011608 */
[----:B------:R-:W-:Y:S02]  /*4010*/  UIADD3 UR9, UR9, 0x10800, URZ ;  /* 0x0001080009097890 */ /* 0x000fe4000fffe03f */
[----:B------:R-:W-:Y:S02]  /*4020*/  ULOP3.LUT UR8, UR8, 0x3fc0, URZ, 0xc0, !UPT ;  /* 0x00003fc008087892 */ /* 0x000fe4000f8ec03f */
[----:B------:R-:W-:-:S02]  /*4030*/  USHF.R.U32.HI UR9, URZ, 0x4, UR9 ;  /* 0x000000043f097899 */ /* 0x000fc40008011609 */
[----:B------:R-:W-:Y:S02]  /*4040*/  ULOP3.LUT UR8, UR8, 0x10000, URZ, 0xfc, !UPT ;  /* 0x0001000008087892 */ /* 0x000fe4000f8efc3f */
[----:B------:R-:W-:Y:S02]  /*4050*/  ULOP3.LUT UR26, UR9, 0x3fc0, URZ, 0xc0, !UPT ;  /* 0x00003fc0091a7892 */ /* 0x000fe4000f8ec03f */
[----:B------:R-:W-:Y:S01]  /*4060*/  ULEA UR25, UR6, UR8, 0xa ;  /* 0x0000000806197291 */ /* 0x000fe2000f8e503f */
[----:B------:R-:W-:Y:S01]  /*4070*/  UMOV UR11, 0x40000040 ;  /* 0x40000040000b7882 */ /* 0x000fe20000000000 */
[----:B------:R-:W-:-:S03]  /*4080*/  UMOV UR9, 0x40000040 ;  /* 0x4000004000097882 */ /* 0x000fc60000000000 */
[----:B------:R-:W-:Y:S02]  /*4090*/  UMOV UR10, UR26 ;  /* 0x0000001a000a7c82 */ /* 0x000fe40008000000 */
[----:B------:R-:W-:Y:S01]  /*40a0*/  UMOV UR8, UR25 ;  /* 0x0000001900087c82 */ /* 0x000fe20008000000 */
[----:B------:R-:W-:Y:S01]  /*40b0*/  HGMMA.64x128x16.F32 R88, gdesc[UR12].tnspA.tnspB, R88, gsb0 ;  /* 0x61e000000c5879f0 */ /* 0x000fe20008000858 */
[----:B------:R1:W-:Y:S06]  /*40c0*/  MEMBAR.ALL.CTA ;  /* 0x0000000000007992 */ /* 0x0003ec0000008000 */
[----:B-1----:R-:W1:Y:S01]  /*40d0*/  FENCE.VIEW.ASYNC.S ;  /* 0x00000000000073c6 */ /* 0x002e620000000000 */
[----:B------:R-:W-:-:S02]  /*40e0*/  ULOP3.LUT UR13, UR21, 0x2000000, URZ, 0xfc, !UPT ;  /* 0x02000000150d7892 */ /* 0x000fc4000f8efc3f */
[----:B------:R-:W-:Y:S02]  /*40f0*/  ULEA UR12, UR6, UR20, 0xa ;  /* 0x00000014060c7291 */ /* 0x000fe4000f8e503f */
[----:B------:R-:W-:Y:S02]  /*4100*/  ULEA UR13, UR6, UR13, 0xa ;  /* 0x0000000d060d7291 */ /* 0x000fe4000f8e503f */
[----:B------:R-:W-:Y:S01]  /*4110*/  UIADD3 UR6, UR6, 0x1, URZ ;  /* 0x0000000106067890 */ /* 0x000fe2000fffe03f */
[----:B-1----:R-:W-:Y:S06]  /*4120*/  BAR.SYNC.DEFER_BLOCKING 0x5, 0x100 ;  /* 0x0144000000007b1d */ /* 0x002fec0000010000 */
[----:B------:R-:W-:-:S06]  /*4130*/  WARPGROUP.ARRIVE ;  /* 0x00000000000079c5 */ /* 0x000fcc0000000000 */
[----:B------:R-:W-:Y:S01]  /*4140*/  HGMMA.64x64x16.F32 R152, gdesc[UR8].tnspB, RZ, !UPT ;  /* 0x40e00000089879f0 */ /* 0x000fe2000c7008ff */
[----:B------:R-:W-:Y:S02]  /*4150*/  UIADD3 UR10, UR26, 0x80, URZ ;  /* 0x000000801a0a7890 */ /* 0x000fe4000fffe03f */
[----:B------:R-:W-:Y:S01]  /*4160*/  ULOP3.LUT UR8, UR25, 0x2, URZ, 0xfc, !UPT ;  /* 0x0000000219087892 */ /* 0x000fe2000f8efc3f */
[----:B------:R-:W-:Y:S01]  /*4170*/  UMOV UR11, 0x40000040 ;  /* 0x40000040000b7882 */ /* 0x000fe20000000000 */
[----:B------:R-:W-:-:S07]  /*4180*/  UMOV UR9, 0x40000040 ;  /* 0x4000004000097882 */ /* 0x000fce0000000000 */
[----:B------:R-:W-:Y:S01]  /*4190*/  HGMMA.64x64x16.F32 R152, gdesc[UR8].tnspB, R152 ;  /* 0x40e00000089879f0 */ /* 0x000fe20008700898 */
        /* <DEDUP_REMOVED lines=11> */
[----:B------:R-:W-:Y:S01]  /*4250*/  UIADD3 UR8, UR25, 0x200, URZ ;  /* 0x0000020019087890 */ /* 0x000fe2000fffe03f */
        /* <DEDUP_REMOVED lines=17> */
[----:B------:R-:W-:Y:S01]  /*4370*/  HGMMA.64x64x16.F32 R152, gdesc[UR8].tnspB, R152, gsb0 ;  /* 0x40e00000089879f0 */ /* 0x000fe20008000898 */
[----:B------:R-:W-:Y:S01]  /*4380*/  UMOV UR8, UR12 ;  /* 0x0000000c00087c82 */ /* 0x000fe20008000000 */
[----:B------:R-:W-:Y:S01]  /*4390*/  UMOV UR9, 0x40000040 ;  /* 0x4000004000097882 */ /* 0x000fe20000000000 */
[----:B------:R-:W-:Y:S02]  /*43a0*/  WARPGROUP.DEPBAR.LE gsb0, 0x1 ;  /* 0x00008000000079c5 */ /* 0x000fe40000010100 */
[----:B------:R1:W-:Y:S01]  /*43b0*/  @!P0 SYNCS.ARRIVE.TRANS64.ART0 RZ, [UR23+0x30], R10 ;  /* 0x0000300affff89a7 */ /* 0x0003e20008500017 */
[----:B------:R-:W-:Y:S01]  /*43c0*/  WARPGROUP.ARRIVE ;  /* 0x00000000000079c5 */ /* 0x000fe20000000000 */
[----:B------:R-:W-:Y:S01]  /*43d0*/  UMOV UR10, UR13 ;  /* 0x0000000d000a7c82 */ /* 0x000fe20008000000 */
[----:B------:R-:W-:-:S04]  /*43e0*/  UMOV UR11, 0x40000040 ;  /* 0x40000040000b7882 */ /* 0x000fc80000000000 */
[----:B------:R-:W-:Y:S01]  /*43f0*/  HGMMA.64x128x16.F32 R24, gdesc[UR8].tnspA.tnspB, R24, UP0 ;  /* 0x61e00000081879f0 */ /* 0x000fe2000bf00818 */
[----:B------:R-:W-:Y:S01]  /*4400*/  UIADD3 UR8, UR12, 0x80, URZ ;  /* 0x000000800c087890 */ /* 0x000fe2000fffe03f */
[----:B-1----:R-:W-:Y:S01]  /*4410*/  IMAD.U32 R10, RZ, RZ, UR17 ;  /* 0x00000011ff0a7e24 */ /* 0x002fe2000f8e00ff */
[----:B------:R-:W-:Y:S01]  /*4420*/  UIADD3 UR10, UR13, 0x80, URZ ;  /* 0x000000800d0a7890 */ /* 0x000fe2000fffe03f */
[----:B------:R-:W-:Y:S01]  /*4430*/  UMOV UR9, 0x40000040 ;  /* 0x4000004000097882 */ /* 0x000fe20000000000 */
[----:B------:R-:W-:Y:S01]  /*4440*/  UMOV UR11, 0x40000040 ;  /* 0x40000040000b7882 */ /* 0x000fe20000000000 */
[----:B------:R-:W-:-:S04]  /*4450*/  UISETP.NE.AND UP0, UPT, UR6, 0x2, UPT ;  /* 0x000000020600788c */ /* 0x000fc8000bf05270 */
[----:B------:R-:W-:Y:S02]  /*4460*/  USEL UR6, UR6, URZ, UP0 ;  /* 0x0000003f06067287 */ /* 0x000fe40008000000 */
[----:B------:R-:W-:Y:S01]  /*4470*/  HGMMA.64x128x16.F32 R24, gdesc[UR8].tnspA.tnspB, R24 ;  /* 0x61e00000081879f0 */ /* 0x000fe20008700818 */
[----:B------:R-:W-:Y:S02]  /*4480*/  UIADD3 UR8, UR12, 0x100, URZ ;  /* 0x000001000c087890 */ /* 0x000fe4000fffe03f */
[----:B------:R-:W-:Y:S01]  /*4490*/  UIADD3 UR10, UR13, 0x100, URZ ;  /* 0x000001000d0a7890 */ /* 0x000fe2000fffe03f */
[----:B------:R-:W-:Y:S01]  /*44a0*/  UMOV UR9, 0x40000040 ;  /* 0x4000004000097882 */ /* 0x000fe20000000000 */
[----:B------:R-:W-:-:S07]  /*44b0*/  UMOV UR11, 0x40000040 ;  /* 0x40000040000b7882 */ /* 0x000fce0000000000 */
[----:B------:R-:W-:Y:S01]  /*44c0*/  HGMMA.64x128x16.F32 R24, gdesc[UR8].tnspA.tnspB, R24 ;  /* 0x61e00000081879f0 */ /* 0x000fe20008700818 */
[----:B------:R-:W-:Y:S02]  /*44d0*/  UIADD3 UR8, UR12, 0x180, URZ ;  /* 0x000001800c087890 */ /* 0x000fe4000fffe03f */
[----:B------:R-:W-:Y:S01]  /*44e0*/  UIADD3 UR10, UR13, 0x180, URZ ;  /* 0x000001800d0a7890 */ /* 0x000fe2000fffe03f */
[----:B------:R-:W-:Y:S01]  /*44f0*/  UMOV UR9, 0x40000040 ;  /* 0x4000004000097882 */ /* 0x000fe20000000000 */
[----:B------:R-:W-:-:S07]  /*4500*/  UMOV UR11, 0x40000040 ;  /* 0x40000040000b7882 */ /* 0x000fce0000000000 */
[----:B------:R-:W-:Y:S01]  /*4510*/  HGMMA.64x128x16.F32 R24, gdesc[UR8].tnspA.tnspB, R24, gsb0 ;  /* 0x61e00000081879f0 */ /* 0x000fe20008000818 */
[----:B------:R-:W-:Y:S02]  /*4520*/  USEL UR8, URZ, 0x1, UP0 ;  /* 0x000000013f087887 */ /* 0x000fe40008000000 */
[----:B------:R-:W-:Y:S02]  /*4530*/  WARPGROUP.DEPBAR.LE gsb0, 0x1 ;  /* 0x00008000000079c5 */ /* 0x000fe40000010100 */
[----:B------:R1:W-:Y:S01]  /*4540*/  BAR.SYNC.DEFER_BLOCKING R10, 0xa0 ;  /* 0x0002800a0000751d */ /* 0x0003e20000010000 */
[----:B------:R-:W-:Y:S02]  /*4550*/  ULOP3.LUT UR5, UR5, UR8, URZ, 0x3c, !UPT ;  /* 0x0000000805057292 */ /* 0x000fe4000f8e3c3f */
[----:B------:R-:W-:Y:S01]  /*4560*/  UPLOP3.LUT UP0, UPT, UPT, UPT, UPT, 0x80, 0x0 ;  /* 0x000000000000789c */ /* 0x000fe20003f0f070 */
[----:B-1----:R-:W-:Y:S02]  /*4570*/  @!P0 IMAD.MOV.U32 R10, RZ, RZ, 0x1 ;  /* 0x00000001ff0a8424 */ /* 0x002fe400078e00ff */
[----:B------:R1:W-:Y:S04]  /*4580*/  STS.128 [R7+0x30800], R152 ;  /* 0x0308009807007388 */ /* 0x0003e80000000c00 */
[----:B------:R1:W-:Y:S04]  /*4590*/  STS.128 [R7+0x31000], R156 ;  /* 0x0310009c07007388 */ /* 0x0003e80000000c00 */
[----:B------:R1:W-:Y:S04]  /*45a0*/  STS.128 [R7+0x31800], R160 ;  /* 0x031800a007007388 */ /* 0x0003e80000000c00 */
[----:B------:R1:W-:Y:S04]  /*45b0*/  STS.128 [R7+0x32000], R164 ;  /* 0x032000a407007388 */ /* 0x0003e80000000c00 */
[----:B------:R1:W-:Y:S04]  /*45c0*/  STS.128 [R7+0x32800], R168 ;  /* 0x032800a807007388 */ /* 0x0003e80000000c00 */
[----:B------:R1:W-:Y:S04]  /*45d0*/  STS.128 [R7+0x33000], R172 ;  /* 0x033000ac07007388 */ /* 0x0003e80000000c00 */
[----:B------:R1:W-:Y:S04]  /*45e0*/  STS.128 [R7+0x33800], R176 ;  /* 0x033800b007007388 */ /* 0x0003e80000000c00 */
[----:B------:R1:W-:Y:S01]  /*45f0*/  STS.128 [R7+0x34000], R180 ;  /* 0x034000b407007388 */ /* 0x0003e20000000c00 */
[----:B------:R2:W-:Y:S06]  /*4600*/  MEMBAR.ALL.CTA ;  /* 0x0000000000007992 */ /* 0x0005ec0000008000 */
[----:B--2---:R-:W2:Y:S02]  /*4610*/  FENCE.VIEW.ASYNC.S ;  /* 0x00000000000073c6 */ /* 0x004ea40000000000 */
[----:B--2---:R1:W-:Y:S06]  /*4620*/  BAR.ARV R11, 0xa0 ;  /* 0x0002800b0000751d */ /* 0x0043ec0000002000 */
[----:B------:R-:W-:-:S02]  /*4630*/  WARPGROUP.DEPBAR.LE gsb0, 0x0 ;  /* 0x00008000000079c5 */ /* 0x000fc40000010000 */
[----:B------:R1:W-:Y:S01]  /*4640*/  @!P0 SYNCS.ARRIVE.TRANS64.ART0 RZ, [UR23+0x10], R10 ;  /* 0x0000100affff89a7 */ /* 0x0003e20008500017 */
[----:B------:R-:W-:-:S13]  /*4650*/  PLOP3.LUT P0, PT, PT, PT, UP1, 0x80, 0x0 ;  /* 0x000000000000781c */ /* 0x000fda0003f0f018 */
[----:B-1----:R-:W-:Y:S05]  /*4660*/  @P0 BRA `(.L_x_21) ;  /* 0xffffffe000340947 */ /* 0x002fea000383ffff */
        /* <DEDUP_REMOVED lines=31> */
[----:B------:R-:W-:-:S07]  /*4860*/  F2FP.F16.F32.PACK_AB R92, R89, R88 ;  /* 0x00000058595c723e */ /* 0x000fce00000000ff */
.L_x_16:
[----:B------:R-:W-:Y:S01]  /*4870*/  IMAD R9, R9, 0x400, R0 ;  /* 0x0000040009097824 */ /* 0x000fe200078e0200 */
[----:B------:R-:W-:-:S04]  /*4880*/  DEPBAR.LE SB0, 0x1 ;  /* 0x000080400000791a */ /* 0x000fc80000000000 */
[----:B------:R-:W-:Y:S01]  /*4890*/  IADD3 R0, R9, UR7, R9 ;  /* 0x0000000709007c10 */ /* 0x000fe2000fffe009 */
[----:B------:R-:W-:Y:S01]  /*48a0*/  IMAD.IADD R89, R3, 0x1, R3 ;  /* 0x0000000103597824 */ /* 0x000fe200078e0203 */
[----:B------:R-:W1:Y:S01]  /*48b0*/  S2UR UR10, SR_CTAID.X ;  /* 0x00000000000a79c3 */ /* 0x000e620000002500 */
[----:B------:R-:W-:Y:S01]  /*48c0*/  IMAD.IADD R15, R2, 0x1, R2 ;  /* 0x00000001020f7824 */ /* 0x000fe200078e0202 */
[----:B------:R-:W-:Y:S01]  /*48d0*/  UISETP.NE.AND UP0, UPT, UR4, 0x4, UPT ;  /* 0x000000040400788c */ /* 0x000fe2000bf05270 */
[----:B------:R-:W-:Y:S02]  /*48e0*/  VIADD R4, R0, 0x8800 ;  /* 0x0000880000047836 */ /* 0x000fe40000000000 */
[----:B------:R-:W-:Y:S01]  /*48f0*/  IMAD.MOV.U32 R3, RZ, RZ, RZ ;  /* 0x000000ffff037224 */ /* 0x000fe200078e00ff */
[----:B------:R-:W-:Y:S02]  /*4900*/  ULDC UR4, c[0x0][0x600] ;  /* 0x0001800000047ab9 */ /* 0x000fe40000000800 */
[----:B------:R-:W-:Y:S01]  /*4910*/  SHF.R.U32.HI R5, RZ, 0x3, R4 ;  /* 0x00000003ff057819 */ /* 0x000fe20000011604 */
[----:B------:R-:W2:Y:S01]  /*4920*/  S2UR UR11, SR_CTAID.Y ;  /* 0x00000000000b79c3 */ /* 0x000ea20000002600 */
[----:B------:R-:W-:Y:S01]  /*4930*/  PLOP3.LUT P3, PT, PT, PT, UP0, 0x80, 0x0 ;  /* 0x000000000000781c */ /* 0x000fe20003f6f008 */
[----:B------:R-:W-:Y:S01]  /*4940*/  FMUL R24, R24, UR4 ;  /* 0x0000000418187c20 */ /* 0x000fe20008400000 */
[----:B------:R-:W-:Y:S01]  /*4950*/  LOP3.LUT R2, R4, 0x70, R5, 0x78, !PT ;  /* 0x0000007004027812 */ /* 0x000fe200078e7805 */
[----:B------:R-:W-:-:S02]  /*4960*/  IMAD.MOV.U32 R5, RZ, RZ, RZ ;  /* 0x000000ffff057224 */ /* 0x000fc400078e00ff */
[----:B------:R-:W-:Y:S01]  /*4970*/  FMUL R25, R25, UR4 ;  /* 0x0000000419197c20 */ /* 0x000fe20008400000 */
[----:B------:R-:W-:Y:S01]  /*4980*/  FMUL R29, R29, UR4 ;  /* 0x000000041d1d7c20 */ /* 0x000fe20008400000 */
[----:B------:R-:W-:Y:S01]  /*4990*/  MOV R7, R2 ;  /* 0x0000000200077202 */ /* 0x000fe20000000f00 */
[----:B------:R-:W-:Y:S01]  /*49a0*/  BAR.SYNC.DEFER_BLOCKING 0x1, 0x100 ;  /* 0x0044000000007b1d */ /* 0x000fe20000010000 */
[----:B------:R-:W-:Y:S01]  /*49b0*/  IADD3 R8, P0, R2, 0x4000, RZ ;  /* 0x0000400002087810 */ /* 0x000fe20007f1e0ff */
[----:B------:R-:W-:Y:S01]  /*49c0*/  IMAD.IADD R6, R89, 0x1, R2 ;  /* 0x0000000159067824 */ /* 0x000fe200078e0202 */
[----:B------:R-:W-:Y:S01]  /*49d0*/  IADD3 R4, R15, R2, RZ ;  /* 0x000000020f047210 */ /* 0x000fe20007ffe0ff */
[----:B------:R-:W-:Y:S01]  /*49e0*/  FMUL R14, R31, UR4 ;  /* 0x000000041f0e7c20 */ /* 0x000fe20008400000 */
[----:B------:R-:W-:Y:S01]  /*49f0*/  FMUL R33, R33, UR4 ;  /* 0x0000000421217c20 */ /* 0x000fe20008400000 */
[----:B------:R-:W-:Y:S01]  /*4a00*/  IMAD.X R9, RZ, RZ, RZ, P0 ;  /* 0x000000ffff097224 */ /* 0x000fe200000e06ff */
[----:B------:R-:W-:Y:S01]  /*4a10*/  MOV R10, R4 ;  /* 0x00000004000a7202 */ /* 0x000fe20000000f00 */
[----:B------:R-:W-:Y:S01]  /*4a20*/  IMAD.IADD R2, R15, 0x1, R6 ;  /* 0x000000010f027824 */ /* 0x000fe200078e0206 */
[----:B------:R-:W-:Y:S01]  /*4a30*/  IADD3 R4, P0, R4, 0x4000, RZ ;  /* 0x0000400004047810 */ /* 0x000fe20007f1e0ff */
[----:B------:R-:W3:Y:S01]  /*4a40*/  S2UR UR12, SR_CTAID.Z ;  /* 0x00000000000c79c3 */ /* 0x000ee20000002700 */
[----:B------:R-:W-:Y:S01]  /*4a50*/  MOV R8, R8 ;  /* 0x0000000800087202 */ /* 0x000fe20000000f00 */
[----:B------:R-:W-:Y:S01]  /*4a60*/  FMUL R9, R26, UR4 ;  /* 0x000000041a097c20 */ /* 0x000fe20008400000 */
[----:B------:R-:W-:Y:S01]  /*4a70*/  MOV R12, R2 ;  /* 0x00000002000c7202 */ /* 0x000fe20000000f00 */
[----:B------:R-:W-:Y:S01]  /*4a80*/  IMAD.X R5, RZ, RZ, RZ, P0 ;  /* 0x000000ffff057224 */ /* 0x000fe200000e06ff */
[----:B------:R-:W-:Y:S01]  /*4a90*/  IADD3 R2, P0, R2, 0x4000, RZ ;  /* 0x0000400002027810 */ /* 0x000fe20007f1e0ff */
[----:B------:R-:W-:Y:S01]  /*4aa0*/  FMUL R16, R35, UR4 ;  /* 0x0000000423107c20 */ /* 0x000fe20008400000 */
[----:B------:R-:W-:Y:S01]  /*4ab0*/  FMUL R37, R37, UR4 ;  /* 0x0000000425257c20 */ /* 0x000fe20008400000 */
[----:B------:R-:W-:Y:S01]  /*4ac0*/  FMUL R18, R39, UR4 ;  /* 0x0000000427127c20 */ /* 0x000fe20008400000 */
[----:B------:R-:W-:Y:S01]  /*4ad0*/  MOV R4, R4 ;  /* 0x0000000400047202 */ /* 0x000fe20000000f00 */
[----:B------:R-:W-:-:S02]  /*4ae0*/  IMAD.X R3, RZ, RZ, RZ, P0 ;  /* 0x000000ffff037224 */ /* 0x000fc400000e06ff */
[----:B------:R-:W-:Y:S01]  /*4af0*/  FMUL R5, R34, UR4 ;  /* 0x0000000422057c20 */ /* 0x000fe20008400000 */
[----:B------:R-:W-:Y:S01]  /*4b00*/  FMUL R20, R40, UR4 ;  /* 0x0000000428147c20 */ /* 0x000fe20008400000 */
[----:B------:R-:W-:Y:S01]  /*4b10*/  FMUL R41, R41, UR4 ;  /* 0x0000000429297c20 */ /* 0x000fe20008400000 */
[----:B------:R4:W-:Y:S01]  /*4b20*/  STSM.16.M88.4 [R7], R92 ;  /* 0x0000005c07007844 */ /* 0x0009e20000000200 */
[----:B------:R-:W-:Y:S01]  /*4b30*/  MOV R2, R2 ;  /* 0x0000000200027202 */ /* 0x000fe20000000f00 */
[----:B------:R-:W-:Y:S01]  /*4b40*/  FMUL R21, R42, UR4 ;  /* 0x000000042a157c20 */ /* 0x000fe20008400000 */
[----:B------:R-:W-:Y:S01]  /*4b50*/  FMUL R26, R43, UR4 ;  /* 0x000000042b1a7c20 */ /* 0x000fe20008400000 */
[----:B------:R5:W-:Y:S01]  /*4b60*/  STSM.16.M88.4 [R10], R100 ;  /* 0x000000640a007844 */ /* 0x000be20000000200 */
[----:B------:R-:W-:Y:S01]  /*4b70*/  FMUL R22, R44, UR4 ;  /* 0x000000042c167c20 */ /* 0x000fe20008400000 */
        /* <DEDUP_REMOVED lines=10> */
[----:B----4-:R-:W-:-:S02]  /*4c20*/  IMAD.MOV.U32 R7, RZ, RZ, RZ ;  /* 0x000000ffff077224 */ /* 0x010fc400078e00ff */
[----:B------:R-:W-:Y:S01]  /*4c30*/  FMUL R56, R56, UR4 ;  /* 0x0000000438387c20 */ /* 0x000fe20008400000 */
[----:B------:R-:W-:Y:S01]  /*4c40*/  FMUL R57, R57, UR4 ;  /* 0x0000000439397c20 */ /* 0x000fe20008400000 */
[----:B------:R-:W-:Y:S01]  /*4c50*/  FMUL R58, R58, UR4 ;  /* 0x000000043a3a7c20 */ /* 0x000fe20008400000 */
[----:B-----5:R-:W-:Y:S01]  /*4c60*/  FMUL R10, R28, UR4 ;  /* 0x000000041c0a7c20 */ /* 0x020fe20008400000 */
[----:B------:R-:W-:Y:S01]  /*4c70*/  MOV R11, R6 ;  /* 0x00000006000b7202 */ /* 0x000fe20000000f00 */
[----:B------:R-:W-:Y:S01]  /*4c80*/  FMUL R28, R47, UR4 ;  /* 0x000000042f1c7c20 */ /* 0x000fe20008400000 */
[----:B------:R-:W-:Y:S01]  /*4c90*/  IADD3 R6, P1, R6, 0x4000, RZ ;  /* 0x0000400006067810 */ /* 0x000fe20007f3e0ff */
[----:B------:R-:W-:Y:S01]  /*4ca0*/  FMUL R59, R59, UR4 ;  /* 0x000000043b3b7c20 */ /* 0x000fe20008400000 */
[----:B------:R-:W-:Y:S01]  /*4cb0*/  FMUL R60, R60, UR4 ;  /* 0x000000043c3c7c20 */ /* 0x000fe20008400000 */
[----:B------:R4:W-:Y:S01]  /*4cc0*/  STSM.16.M88.4 [R11], R108 ;  /* 0x0000006c0b007844 */ /* 0x0009e20000000200 */
[----:B------:R-:W-:Y:S01]  /*4cd0*/  FMUL R61, R61, UR4 ;  /* 0x000000043d3d7c20 */ /* 0x000fe20008400000 */
[----:B------:R-:W-:-:S02]  /*4ce0*/  IMAD.X R7, RZ, RZ, RZ, P1 ;  /* 0x000000ffff077224 */ /* 0x000fc400008e06ff */
[----:B------:R-:W-:Y:S01]  /*4cf0*/  FMUL R19, R62, UR4 ;  /* 0x000000043e137c20 */ /* 0x000fe20008400000 */
[----:B------:R-:W-:Y:S01]  /*4d00*/  STSM.16.M88.4 [R12], R116 ;  /* 0x000000740c007844 */ /* 0x000fe20000000200 */
[----:B------:R-:W-:Y:S01]  /*4d10*/  FMUL R64, R64, UR4 ;  /* 0x0000000440407c20 */ /* 0x000fe20008400000 */
[----:B------:R-:W-:Y:S01]  /*4d20*/  FMUL R65, R65, UR4 ;  /* 0x0000000441417c20 */ /* 0x000fe20008400000 */
[----:B------:R-:W-:Y:S01]  /*4d30*/  MOV R6, R6 ;  /* 0x0000000600067202 */ /* 0x000fe20000000f00 */
[----:B------:R5:W-:Y:S01]  /*4d40*/  STSM.16.M88.4 [R8], R124 ;  /* 0x0000007c08007844 */ /* 0x000be20000000200 */
[----:B------:R-:W-:Y:S01]  /*4d50*/  FMUL R7, R38, UR4 ;  /* 0x0000000426077c20 */ /* 0x000fe20008400000 */
[----:B------:R-:W-:Y:S01]  /*4d60*/  FMUL R66, R66, UR4 ;  /* 0x0000000442427c20 */ /* 0x000fe20008400000 */
[----:B------:R-:W-:Y:S01]  /*4d70*/  FMUL R67, R67, UR4 ;  /* 0x0000000443437c20 */ /* 0x000fe20008400000 */
[----:B------:R1:W-:Y:S01]  /*4d80*/  STSM.16.M88.4 [R4], R132 ;  /* 0x0000008404007844 */ /* 0x0003e20000000200 */
[----:B------:R-:W-:Y:S01]  /*4d90*/  FMUL R68, R68, UR4 ;  /* 0x0000000444447c20 */ /* 0x000fe20008400000 */
[----:B------:R-:W-:Y:S01]  /*4da0*/  FMUL R69, R69, UR4 ;  /* 0x0000000445457c20 */ /* 0x000fe20008400000 */
[----:B------:R-:W-:Y:S01]  /*4db0*/  FMUL R70, R70, UR4 ;  /* 0x0000000446467c20 */ /* 0x000fe20008400000 */
[----:B------:R1:W-:Y:S01]  /*4dc0*/  STSM.16.M88.4 [R6], R140 ;  /* 0x0000008c06007844 */ /* 0x0003e20000000200 */
[----:B----4-:R-:W-:Y:S01]  /*4dd0*/  FMUL R11, R30, UR4 ;  /* 0x000000041e0b7c20 */ /* 0x010fe20008400000 */
[----:B------:R-:W-:Y:S01]  /*4de0*/  FMUL R30, R63, UR4 ;  /* 0x000000043f1e7c20 */ /* 0x000fe20008400000 */
[----:B------:R-:W-:Y:S01]  /*4df0*/  FMUL R71, R71, UR4 ;  /* 0x0000000447477c20 */ /* 0x000fe20008400000 */
[----:B------:R4:W-:Y:S01]  /*4e00*/  STSM.16.M88.4 [R2], R148 ;  /* 0x0000009402007844 */ /* 0x0009e20000000200 */
[----:B------:R-:W-:Y:S01]  /*4e10*/  FMUL R72, R72, UR4 ;  /* 0x0000000448487c20 */ /* 0x000fe20008400000 */
[----:B------:R-:W-:Y:S01]  /*4e20*/  FMUL R73, R73, UR4 ;  /* 0x0000000449497c20 */ /* 0x000fe20008400000 */
[----:B------:R-:W-:Y:S01]  /*4e30*/  FMUL R74, R74, UR4 ;  /* 0x000000044a4a7c20 */ /* 0x000fe20008400000 */
[----:B------:R2:W-:Y:S06]  /*4e40*/  MEMBAR.ALL.CTA ;  /* 0x0000000000007992 */ /* 0x0005ec0000008000 */
[----:B--2---:R-:W2:Y:S01]  /*4e50*/  FENCE.VIEW.ASYNC.S ;  /* 0x00000000000073c6 */ /* 0x004ea20000000000 */
[----:B-----5:R-:W-:Y:S01]  /*4e60*/  FMUL R8, R27, UR4 ;  /* 0x000000041b087c20 */ /* 0x020fe20008400000 */
[----:B------:R-:W-:Y:S01]  /*4e70*/  FMUL R75, R75, UR4 ;  /* 0x000000044b4b7c20 */ /* 0x000fe20008400000 */
[----:B------:R-:W-:Y:S01]  /*4e80*/  FMUL R76, R76, UR4 ;  /* 0x000000044c4c7c20 */ /* 0x000fe20008400000 */
[----:B-1----:R-:W-:Y:S01]  /*4e90*/  FMUL R4, R32, UR4 ;  /* 0x0000000420047c20 */ /* 0x002fe20008400000 */
[----:B------:R-:W-:Y:S01]  /*4ea0*/  FMUL R77, R77, UR4 ;  /* 0x000000044d4d7c20 */ /* 0x000fe20008400000 */
[----:B------:R-:W-:Y:S01]  /*4eb0*/  FMUL R78, R78, UR4 ;  /* 0x000000044e4e7c20 */ /* 0x000fe20008400000 */
[----:B------:R-:W-:Y:S01]  /*4ec0*/  FMUL R79, R79, UR4 ;  /* 0x000000044f4f7c20 */ /* 0x000fe20008400000 */
[----:B------:R-:W-:Y:S01]  /*4ed0*/  FMUL R6, R36, UR4 ;  /* 0x0000000424067c20 */ /* 0x000fe20008400000 */
[----:B------:R-:W-:Y:S01]  /*4ee0*/  FMUL R80, R80, UR4 ;  /* 0x0000000450507c20 */ /* 0x000fe20008400000 */
[----:B------:R-:W-:Y:S01]  /*4ef0*/  FMUL R81, R81, UR4 ;  /* 0x0000000451517c20 */ /* 0x000fe20008400000 */
[----:B------:R-:W-:Y:S01]  /*4f00*/  FMUL R82, R82, UR4 ;  /* 0x0000000452527c20 */ /* 0x000fe20008400000 */
[----:B------:R-:W-:Y:S01]  /*4f10*/  USHF.L.U32 UR10, UR10, 0x7, URZ ;  /* 0x000000070a0a7899 */ /* 0x000fe2000800063f */
[----:B------:R-:W-:Y:S01]  /*4f20*/  FMUL R83, R83, UR4 ;  /* 0x0000000453537c20 */ /* 0x000fe20008400000 */
[----:B------:R-:W-:Y:S01]  /*4f30*/  FMUL R84, R84, UR4 ;  /* 0x0000000454547c20 */ /* 0x000fe20008400000 */
[----:B------:R-:W-:Y:S01]  /*4f40*/  FMUL R85, R85, UR4 ;  /* 0x0000000455557c20 */ /* 0x000fe20008400000 */
[----:B------:R-:W-:Y:S01]  /*4f50*/  FMUL R86, R86, UR4 ;  /* 0x0000000456567c20 */ /* 0x000fe20008400000 */
[----:B------:R-:W-:Y:S01]  /*4f60*/  FMUL R87, R87, UR4 ;  /* 0x0000000457577c20 */ /* 0x000fe20008400000 */
[----:B--2---:R-:W-:Y:S06]  /*4f70*/  BAR.SYNC.DEFER_BLOCKING 0x1, 0x100 ;  /* 0x0044000000007b1d */ /* 0x004fec0000010000 */
[----:B---34-:R-:W-:Y:S05]  /*4f80*/  @P3 BRA `(.L_x_22) ;  /* 0x0000000000303947 */ /* 0x018fea0003800000 */
[----:B------:R-:W-:Y:S01]  /*4f90*/  ULDC.64 UR4, c[0x0][0x198] ;  /* 0x0000660000047ab9 */ /* 0x000fe20000000a00 */
[----:B------:R-:W-:Y:S02]  /*4fa0*/  UIADD3 UR8, UR7, 0x8800, URZ ;  /* 0x0000880007087890 */ /* 0x000fe4000fffe03f */
[----:B------:R-:W-:Y:S02]  /*4fb0*/  UIADD3 UR4, UP0, UR4, 0x2f0, URZ ;  /* 0x000002f004047890 */ /* 0x000fe4000ff1e03f */
[----:B------:R-:W-:Y:S02]  /*4fc0*/  UIADD3 UR13, UR7, 0xc800, URZ ;  /* 0x0000c800070d7890 */ /* 0x000fe4000fffe03f */
[----:B------:R-:W-:Y:S01]  /*4fd0*/  UIADD3.X UR5, URZ, UR5, URZ, UP0, !UPT ;  /* 0x000000053f057290 */ /* 0x000fe200087fe43f */
[----:B------:R-:W-:Y:S01]  /*4fe0*/  UMOV UR9, URZ ;  /* 0x0000003f00097c82 */ /* 0x000fe20008000000 */
[----:B------:R-:W-:-:S07]  /*4ff0*/  UMOV UR6, 0x40 ;  /* 0x0000004000067882 */ /* 0x000fce0000000000 */
[----:B------:R1:W-:Y:S02]  /*5000*/  UTMASTG.4D [UR8], [UR4], desc[URZ] ;  /* 0x00003f08040073b5 */ /* 0x0003e40008019000 */
[----:B-1----:R-:W-:Y:S01]  /*5010*/  UMOV UR8, UR13 ;  /* 0x0000000d00087c82 */ /* 0x002fe20008000000 */
[----:B------:R-:W-:Y:S02]  /*5020*/  UMOV UR9, UR6 ;  /* 0x0000000600097c82 */ /* 0x000fe40008000000 */
[----:B------:R1:W-:Y:S02]  /*5030*/  UTMASTG.4D [UR8], [UR4], desc[URZ] ;  /* 0x00003f08040073b5 */ /* 0x0003e40008019000 */
[----:B-1----:R0:W-:Y:S02]  /*5040*/  UTMACMDFLUSH ;  /* 0x00000000000079b7 */ /* 0x0021e40000000000 */
.L_x_22:
[----:B------:R-:W-:-:S04]  /*5050*/  DEPBAR.LE SB0, 0x1 ;  /* 0x000080400000791a */ /* 0x000fc80000000000 */
[----:B------:R-:W-:Y:S01]  /*5060*/  VIADD R0, R0, 0x10800 ;  /* 0x0001080000007836 */ /* 0x000fe20000000000 */
[----:B------:R-:W-:Y:S01]  /*5070*/  F2FP.F16.F32.PACK_AB R9, R8, R9 ;  /* 0x000000090809723e */ /* 0x000fe200000000ff */
[----:B------:R-:W-:Y:S01]  /*5080*/  IMAD.MOV.U32 R13, RZ, RZ, RZ ;  /* 0x000000ffff0d7224 */ /* 0x000fe200078e00ff */
[----:B------:R-:W-:Y:S02]  /*5090*/  F2FP.F16.F32.PACK_AB R11, R14, R11 ;  /* 0x0000000b0e0b723e */ /* 0x000fe400000000ff */
[----:B------:R-:W-:Y:S02]  /*50a0*/  SHF.R.U32.HI R3, RZ, 0x3, R0 ;  /* 0x00000003ff037819 */ /* 0x000fe40000011600 */
[----:B------:R-:W-:Y:S02]  /*50b0*/  F2FP.F16.F32.PACK_AB R10, R29, R10 ;  /* 0x0000000a1d0a723e */ /* 0x000fe400000000ff */
[----:B------:R-:W-:Y:S01]  /*50c0*/  LOP3.LUT R2, R0, 0x70, R3, 0x78, !PT ;  /* 0x0000007000027812 */ /* 0x000fe200078e7803 */
[----:B------:R-:W-:Y:S01]  /*50d0*/  IMAD.MOV.U32 R3, RZ, RZ, RZ ;  /* 0x000000ffff037224 */ /* 0x000fe200078e00ff */
[----:B------:R-:W-:-:S02]  /*50e0*/  F2FP.F16.F32.PACK_AB R8, R25, R24 ;  /* 0x000000181908723e */ /* 0x000fc400000000ff */
[-C--:B------:R-:W-:Y:S01]  /*50f0*/  IADD3 R12, R15, R2.reuse, RZ ;  /* 0x000000020f0c7210 */ /* 0x080fe20007ffe0ff */
[----:B------:R-:W-:Y:S01]  /*5100*/  IMAD.IADD R14, R89, 0x1, R2 ;  /* 0x00000001590e7824 */ /* 0x000fe200078e0202 */
[----:B------:R-:W-:Y:S01]  /*5110*/  MOV R0, R2 ;  /* 0x0000000200007202 */ /* 0x000fe20000000f00 */
[----:B------:R-:W-:Y:S01]  /*5120*/  BAR.SYNC.DEFER_BLOCKING 0x1, 0x100 ;  /* 0x0044000000007b1d */ /* 0x000fe20000010000 */
[----:B------:R-:W-:Y:S02]  /*5130*/  F2FP.F16.F32.PACK_AB R7, R18, R7 ;  /* 0x000000071207723e */ /* 0x000fe400000000ff */
[----:B------:R-:W-:Y:S02]  /*5140*/  MOV R17, R12 ;  /* 0x0000000c00117202 */ /* 0x000fe40000000f00 */
[----:B------:R-:W-:Y:S02]  /*5150*/  F2FP.F16.F32.PACK_AB R6, R37, R6 ;  /* 0x000000062506723e */ /* 0x000fe400000000ff */
[----:B------:R-:W-:Y:S01]  /*5160*/  F2FP.F16.F32.PACK_AB R5, R16, R5 ;  /* 0x000000051005723e */ /* 0x000fe200000000ff */
[----:B------:R-:W-:Y:S01]  /*5170*/  IMAD.IADD R16, R15, 0x1, R14 ;  /* 0x000000010f107824 */ /* 0x000fe200078e020e */
[----:B------:R-:W-:Y:S01]  /*5180*/  F2FP.F16.F32.PACK_AB R4, R33, R4 ;  /* 0x000000042104723e */ /* 0x000fe200000000ff */
[----:B------:R-:W-:Y:S01]  /*5190*/  IMAD.MOV.U32 R15, RZ, RZ, RZ ;  /* 0x000000ffff0f7224 */ /* 0x000fe200078e00ff */
[----:B------:R-:W-:-:S02]  /*51a0*/  IADD3 R2, P0, R2, 0x4000, RZ ;  /* 0x0000400002027810 */ /* 0x000fc40007f1e0ff */
[----:B------:R-:W-:Y:S02]  /*51b0*/  F2FP.F16.F32.PACK_AB R23, R28, R23 ;  /* 0x000000171c17723e */ /* 0x000fe400000000ff */
[----:B------:R-:W-:Y:S01]  /*51c0*/  MOV R18, R14 ;  /* 0x0000000e00127202 */ /* 0x000fe20000000f00 */
[----:B------:R-:W-:Y:S01]  /*51d0*/  IMAD.X R3, RZ, RZ, RZ, P0 ;  /* 0x000000ffff037224 */ /* 0x000fe200000e06ff */
[----:B------:R-:W-:Y:S02]  /*51e0*/  IADD3 R12, P0, R12, 0x4000, RZ ;  /* 0x000040000c0c7810 */ /* 0x000fe40007f1e0ff */
[----:B------:R-:W-:Y:S02]  /*51f0*/  IADD3 R14, P1, R14, 0x4000, RZ ;  /* 0x000040000e0e7810 */ /* 0x000fe40007f3e0ff */
[----:B------:R-:W-:Y:S01]  /*5200*/  F2FP.F16.F32.PACK_AB R22, R45, R22 ;  /* 0x000000162d16723e */ /* 0x000fe200000000ff */
[----:B------:R-:W-:Y:S01]  /*5210*/  IMAD.X R13, RZ, RZ, RZ, P0 ;  /* 0x000000ffff0d7224 */ /* 0x000fe200000e06ff */
[----:B------:R-:W-:Y:S01]  /*5220*/  F2FP.F16.F32.PACK_AB R21, R26, R21 ;  /* 0x000000151a15723e */ /* 0x000fe200000000ff */
[----:B------:R1:W-:Y:S01]  /*5230*/  STSM.16.M88.4 [R0], R8 ;  /* 0x0000000800007844 */ /* 0x0003e20000000200 */
[----:B------:R-:W-:Y:S01]  /*5240*/  F2FP.F16.F32.PACK_AB R20, R41, R20 ;  /* 0x000000142914723e */ /* 0x000fe200000000ff */
[----:B------:R-:W-:Y:S01]  /*5250*/  IMAD.X R15, RZ, RZ, RZ, P1 ;  /* 0x000000ffff0f7224 */ /* 0x000fe200008e06ff */
[----:B------:R-:W-:Y:S01]  /*5260*/  MOV R2, R2 ;  /* 0x0000000200027202 */ /* 0x000fe20000000f00 */
[----:B------:R2:W-:Y:S01]  /*5270*/  STSM.16.M88.4 [R17], R4 ;  /* 0x0000000411007844 */ /* 0x0005e20000000200 */
[----:B------:R-:W-:-:S02]  /*5280*/  F2FP.F16.F32.PACK_AB R19, R30, R19 ;  /* 0x000000131e13723e */ /* 0x000fc400000000ff */
[----:B------:R-:W-:Y:S01]  /*5290*/  MOV R3, R14 ;  /* 0x0000000e00037202 */ /* 0x000fe20000000f00 */
[----:B------:R3:W-:Y:S01]  /*52a0*/  STSM.16.M88.4 [R18], R20 ;  /* 0x0000001412007844 */ /* 0x0007e20000000200 */
[----:B------:R-:W-:Y:S02]  /*52b0*/  F2FP.F16.F32.PACK_AB R15, R71, R70 ;  /* 0x00000046470f723e */ /* 0x000fe400000000ff */
[----:B------:R-:W-:Y:S02]  /*52c0*/  F2FP.F16.F32.PACK_AB R14, R69, R68 ;  /* 0x00000044450e723e */ /* 0x000fe400000000ff */
[----:B-1----:R-:W-:Y:S02]  /*52d0*/  MOV R0, R12 ;  /* 0x0000000c00007202 */ /* 0x002fe40000000f00 */
[----:B------:R-:W-:Y:S01]  /*52e0*/  F2FP.F16.F32.PACK_AB R13, R67, R66 ;  /* 0x00000042430d723e */ /* 0x000fe200000000ff */
[----:B--2---:R-:W-:Y:S01]  /*52f0*/  IMAD.MOV.U32 R17, RZ, RZ, RZ ;  /* 0x000000ffff117224 */ /* 0x004fe200078e00ff */
[----:B------:R-:W-:-:S02]  /*5300*/  F2FP.F16.F32.PACK_AB R12, R65, R64 ;  /* 0x00000040410c723e */ /* 0x000fc400000000ff */
[----:B------:R-:W-:Y:S02]  /*5310*/  F2FP.F16.F32.PACK_AB R11, R79, R78 ;  /* 0x0000004e4f0b723e */ /* 0x000fe400000000ff */
[----:B------:R-:W-:Y:S02]  /*5320*/  MOV R24, R16 ;  /* 0x0000001000187202 */ /* 0x000fe40000000f00 */
[----:B------:R-:W-:Y:S02]  /*5330*/  IADD3 R16, P2, R16, 0x4000, RZ ;  /* 0x0000400010107810 */ /* 0x000fe40007f5e0ff */
[----:B---3--:R-:W-:Y:S02]  /*5340*/  F2FP.F16.F32.PACK_AB R23, R55, R54 ;  /* 0x000000363717723e */ /* 0x008fe400000000ff */
[----:B------:R-:W-:Y:S01]  /*5350*/  F2FP.F16.F32.PACK_AB R22, R53, R52 ;  /* 0x000000343516723e */ /* 0x000fe200000000ff */
[----:B------:R-:W-:Y:S01]  /*5360*/  IMAD.X R17, RZ, RZ, RZ, P2 ;  /* 0x000000ffff117224 */ /* 0x000fe200010e06ff */
[----:B------:R-:W-:-:S02]  /*5370*/  F2FP.F16.F32.PACK_AB R21, R51, R50 ;  /* 0x000000323315723e */ /* 0x000fc400000000ff */
[----:B------:R-:W-:Y:S02]  /*5380*/  F2FP.F16.F32.PACK_AB R20, R49, R48 ;  /* 0x000000303114723e */ /* 0x000fe400000000ff */
[----:B------:R-:W-:Y:S02]  /*5390*/  MOV R25, R16 ;  /* 0x0000001000197202 */ /* 0x000fe40000000f00 */
[----:B------:R-:W-:Y:S01]  /*53a0*/  F2FP.F16.F32.PACK_AB R18, R61, R60 ;  /* 0x0000003c3d12723e */ /* 0x000fe200000000ff */
[----:B------:R1:W-:Y:S01]  /*53b0*/  STSM.16.M88.4 [R24], R20 ;  /* 0x0000001418007844 */ /* 0x0003e20000000200 */
[----:B------:R-:W-:Y:S02]  /*53c0*/  F2FP.F16.F32.PACK_AB R17, R59, R58 ;  /* 0x0000003a3b11723e */ /* 0x000fe400000000ff */
[----:B------:R-:W-:Y:S02]  /*53d0*/  F2FP.F16.F32.PACK_AB R16, R57, R56 ;  /* 0x000000383910723e */ /* 0x000fe400000000ff */
[----:B------:R-:W-:-:S02]  /*53e0*/  F2FP.F16.F32.PACK_AB R10, R77, R76 ;  /* 0x0000004c4d0a723e */ /* 0x000fc400000000ff */
[----:B------:R-:W-:Y:S01]  /*53f0*/  F2FP.F16.F32.PACK_AB R9, R75, R74 ;  /* 0x0000004a4b09723e */ /* 0x000fe200000000ff */
[----:B------:R1:W-:Y:S01]  /*5400*/  STSM.16.M88.4 [R2], R16 ;  /* 0x0000001002007844 */ /* 0x0003e20000000200 */
[----:B------:R-:W-:Y:S02]  /*5410*/  F2FP.F16.F32.PACK_AB R8, R73, R72 ;  /* 0x000000484908723e */ /* 0x000fe400000000ff */
[----:B------:R-:W-:Y:S01]  /*5420*/  F2FP.F16.F32.PACK_AB R7, R87, R86 ;  /* 0x000000565707723e */ /* 0x000fe200000000ff */
[----:B------:R1:W-:Y:S01]  /*5430*/  STSM.16.M88.4 [R0], R12 ;  /* 0x0000000c00007844 */ /* 0x0003e20000000200 */
[----:B------:R-:W-:Y:S02]  /*5440*/  F2FP.F16.F32.PACK_AB R6, R85, R84 ;  /* 0x000000545506723e */ /* 0x000fe400000000ff */
[----:B------:R-:W-:Y:S01]  /*5450*/  F2FP.F16.F32.PACK_AB R5, R83, R82 ;  /* 0x000000525305723e */ /* 0x000fe200000000ff */
[----:B------:R1:W-:Y:S01]  /*5460*/  STSM.16.M88.4 [R3], R8 ;  /* 0x0000000803007844 */ /* 0x0003e20000000200 */
[----:B------:R-:W-:-:S05]  /*5470*/  F2FP.F16.F32.PACK_AB R4, R81, R80 ;  /* 0x000000505104723e */ /* 0x000fca00000000ff */
[----:B------:R1:W-:Y:S01]  /*5480*/  STSM.16.M88.4 [R25], R4 ;  /* 0x0000000419007844 */ /* 0x0003e20000000200 */
[----:B------:R2:W-:Y:S06]  /*5490*/  MEMBAR.ALL.CTA ;  /* 0x0000000000007992 */ /* 0x0005ec0000008000 */
[----:B--2---:R-:W2:Y:S02]  /*54a0*/  FENCE.VIEW.ASYNC.S ;  /* 0x00000000000073c6 */ /* 0x004ea40000000000 */
[----:B--2---:R-:W-:Y:S06]  /*54b0*/  BAR.SYNC.DEFER_BLOCKING 0x1, 0x100 ;  /* 0x0044000000007b1d */ /* 0x004fec0000010000 */
[----:B------:R-:W-:Y:S05]  /*54c0*/  @P3 EXIT ;  /* 0x000000000000394d */ /* 0x000fea0003800000 */
        /* <DEDUP_REMOVED lines=8> */
[----:B--2---:R-:W-:Y:S01]  /*5550*/  UMOV UR8, UR6 ;  /* 0x0000000600087c82 */ /* 0x004fe20008000000 */
[----:B------:R-:W-:Y:S02]  /*5560*/  UMOV UR9, UR13 ;  /* 0x0000000d00097c82 */ /* 0x000fe40008000000 */
[----:B------:R2:W-:Y:S02]  /*5570*/  UTMASTG.4D [UR8], [UR4], desc[URZ] ;  /* 0x00003f08040073b5 */ /* 0x0005e40008019000 */
[----:B--2---:R0:W-:Y:S02]  /*5580*/  UTMACMDFLUSH ;  /* 0x00000000000079b7 */ /* 0x0041e40000000000 */
.L_x_13:
[----:B------:R-:W-:-:S04]  /*5590*/  DEPBAR.LE SB0, 0x0 ;  /* 0x000080000000791a */ /* 0x000fc80000000000 */
[----:B------:R-:W-:Y:S05]  /*55a0*/  EXIT ;  /* 0x000000000000794d */ /* 0x000fea0003800000 */
.L_x_3:
[----:B-1----:R-:W-:Y:S01]  /*55b0*/  MOV R5, UR25 ;  /* 0x0000001900057c02 */ /* 0x002fe20008000f00 */
[----:B------:R-:W-:Y:S02]  /*55c0*/  IMAD.MOV.U32 R2, RZ, RZ, -0x80000000 ;  /* 0x80000000ff027424 */ /* 0x000fe400078e00ff */
[----:B------:R-:W-:-:S04]  /*55d0*/  IMAD.MOV.U32 R3, RZ, RZ, -0x80000000 ;  /* 0x80000000ff037424 */ /* 0x000fc800078e00ff */
[----:B------:R1:W2:Y:S03]  /*55e0*/  SYNCS.PHASECHK.TRANS64.TRYWAIT P0, [R5+URZ+0x10], R3 ;  /* 0x00001003050075a7 */ /* 0x0002a6000800017f */
[----:B--2---:R-:W-:Y:S05]  /*55f0*/  @!P0 NANOSLEEP.SYNCS 0x989680 ;  /* 0x009896800000895d */ /* 0x004fea0003900000 */
[----:B------:R-:W2:Y:S02]  /*5600*/  @!P0 SYNCS.PHASECHK.TRANS64 P0, [R5+URZ+0x10], R3 ;  /* 0x00001003050085a7 */ /* 0x000ea4000800007f */
[----:B--2---:R-:W-:Y:S05]  /*5610*/  @!P0 BRA `(.L_x_3) ;  /* 0xfffffffc00e48947 */ /* 0x004fea000383ffff */
[----:B------:R-:W-:Y:S05]  /*5620*/  BRA `(.L_x_23) ;  /* 0xffffffb000187947 */ /* 0x000fea000383ffff */
.L_x_4:
[----:B-1----:R-:W-:Y:S02]  /*5630*/  IMAD.U32 R5, RZ, RZ, UR25 ;  /* 0x00000019ff057e24 */ /* 0x002fe4000f8e00ff */
[----:B------:R-:W-:Y:S02]  /*5640*/  IMAD.MOV.U32 R2, RZ, RZ, -0x80000000 ;  /* 0x80000000ff027424 */ /* 0x000fe400078e00ff */
[----:B------:R-:W-:-:S04]  /*5650*/  IMAD.MOV.U32 R3, RZ, RZ, -0x80000000 ;  /* 0x80000000ff037424 */ /* 0x000fc800078e00ff */
[----:B------:R1:W2:Y:S03]  /*5660*/  SYNCS.PHASECHK.TRANS64.TRYWAIT P0, [R5+URZ+0x30], R3 ;  /* 0x00003003050075a7 */ /* 0x0002a6000800017f */
[----:B--2---:R-:W-:Y:S05]  /*5670*/  @!P0 NANOSLEEP.SYNCS 0x989680 ;  /* 0x009896800000895d */ /* 0x004fea0003900000 */
[----:B------:R-:W2:Y:S02]  /*5680*/  @!P0 SYNCS.PHASECHK.TRANS64 P0, [R5+URZ+0x30], R3 ;  /* 0x00003003050085a7 */ /* 0x000ea4000800007f */
[----:B--2---:R-:W-:Y:S05]  /*5690*/  @!P0 BRA `(.L_x_4) ;  /* 0xfffffffc00e48947 */ /* 0x004fea000383ffff */
[----:B------:R-:W-:Y:S05]  /*56a0*/  BRA `(.L_x_24) ;  /* 0xffffffb400007947 */ /* 0x000fea000383ffff */
.L_x_6:
[----:B------:R-:W-:Y:S02]  /*56b0*/  IMAD.U32 R2, RZ, RZ, UR40 ;  /* 0x00000028ff027e24 */ /* 0x000fe4000f8e00ff */
[----:B-1----:R-:W-:-:S07]  /*56c0*/  IMAD.U32 R3, RZ, RZ, UR40 ;  /* 0x00000028ff037e24 */ /* 0x002fce000f8e00ff */
.L_x_25:
[----:B-1----:R-:W-:-:S04]  /*56d0*/  IMAD.U32 R5, RZ, RZ, UR25 ;  /* 0x00000019ff057e24 */ /* 0x002fc8000f8e00ff */
[----:B------:R1:W2:Y:S03]  /*56e0*/  SYNCS.PHASECHK.TRANS64.TRYWAIT P0, [R5+URZ+0x18], R3 ;  /* 0x00001803050075a7 */ /* 0x0002a6000800017f */
[----:B--2---:R-:W-:Y:S05]  /*56f0*/  @!P0 NANOSLEEP.SYNCS 0x989680 ;  /* 0x009896800000895d */ /* 0x004fea0003900000 */
[----:B------:R-:W2:Y:S02]  /*5700*/  @!P0 SYNCS.PHASECHK.TRANS64 P0, [R5+URZ+0x18], R3 ;  /* 0x00001803050085a7 */ /* 0x000ea4000800007f */
[----:B--2---:R-:W-:Y:S05]  /*5710*/  @!P0 BRA `(.L_x_25) ;  /* 0xfffffffc00ec8947 */ /* 0x004fea000383ffff */
[----:B------:R-:W-:Y:S05]  /*5720*/  BRA `(.L_x_26) ;  /* 0xffffffb400ac7947 */ /* 0x000fea000383ffff */
.L_x_7:
[----:B------:R-:W-:Y:S02]  /*5730*/  IMAD.U32 R2, RZ, RZ, UR40 ;  /* 0x00000028ff027e24 */ /* 0x000fe4000f8e00ff */
[----:B-1----:R-:W-:-:S07]  /*5740*/  IMAD.U32 R3, RZ, RZ, UR40 ;  /* 0x00000028ff037e24 */ /* 0x002fce000f8e00ff */
.L_x_27:
[----:B-1----:R-:W-:-:S04]  /*5750*/  MOV R5, UR25 ;  /* 0x0000001900057c02 */ /* 0x002fc80008000f00 */
[----:B------:R1:W2:Y:S03]  /*5760*/  SYNCS.PHASECHK.TRANS64.TRYWAIT P0, [R5+URZ+0x38], R3 ;  /* 0x00003803050075a7 */ /* 0x0002a6000800017f */
[----:B--2---:R-:W-:Y:S05]  /*5770*/  @!P0 NANOSLEEP.SYNCS 0x989680 ;  /* 0x009896800000895d */ /* 0x004fea0003900000 */
[----:B------:R-:W2:Y:S02]  /*5780*/  @!P0 SYNCS.PHASECHK.TRANS64 P0, [R5+URZ+0x38], R3 ;  /* 0x00003803050085a7 */ /* 0x000ea4000800007f */
[----:B--2---:R-:W-:Y:S05]  /*5790*/  @!P0 BRA `(.L_x_27) ;  /* 0xfffffffc00ec8947 */ /* 0x004fea000383ffff */
[----:B------:R-:W-:Y:S05]  /*57a0*/  BRA `(.L_x_28) ;  /* 0xffffffb400fc7947 */ /* 0x000fea000383ffff */
.L_x_8:
[----:B------:R-:W-:-:S06]  /*57b0*/  USHF.L.U32 UR8, UR23, 0x1f, URZ ;  /* 0x0000001f17087899 */ /* 0x000fcc000800063f */
[----:B------:R-:W-:Y:S02]  /*57c0*/  IMAD.U32 R2, RZ, RZ, UR8 ;  /* 0x00000008ff027e24 */ /* 0x000fe4000f8e00ff */
[----:B-1----:R-:W-:-:S07]  /*57d0*/  IMAD.U32 R3, RZ, RZ, UR8 ;  /* 0x00000008ff037e24 */ /* 0x002fce000f8e00ff */
.L_x_29:
[----:B-1----:R-:W-:-:S04]  /*57e0*/  IMAD.U32 R5, RZ, RZ, UR25 ;  /* 0x00000019ff057e24 */ /* 0x002fc8000f8e00ff */
[----:B------:R1:W2:Y:S03]  /*57f0*/  SYNCS.PHASECHK.TRANS64.TRYWAIT P0, [R5+URZ+0x10], R3 ;  /* 0x00001003050075a7 */ /* 0x0002a6000800017f */
[----:B--2---:R-:W-:Y:S05]  /*5800*/  @!P0 NANOSLEEP.SYNCS 0x989680 ;  /* 0x009896800000895d */ /* 0x004fea0003900000 */
[----:B------:R-:W2:Y:S02]  /*5810*/  @!P0 SYNCS.PHASECHK.TRANS64 P0, [R5+URZ+0x10], R3 ;  /* 0x00001003050085a7 */ /* 0x000ea4000800007f */
[----:B--2---:R-:W-:Y:S05]  /*5820*/  @!P0 BRA `(.L_x_29) ;  /* 0xfffffffc00ec8947 */ /* 0x004fea000383ffff */
[----:B------:R-:W-:Y:S05]  /*5830*/  BRA `(.L_x_30) ;  /* 0xffffffb800587947 */ /* 0x000fea000383ffff */
.L_x_9:
[----:B------:R-:W-:Y:S02]  /*5840*/  IMAD.U32 R2, RZ, RZ, UR38 ;  /* 0x00000026ff027e24 */ /* 0x000fe4000f8e00ff */
[----:B-1----:R-:W-:-:S07]  /*5850*/  IMAD.U32 R3, RZ, RZ, UR38 ;  /* 0x00000026ff037e24 */ /* 0x002fce000f8e00ff */
.L_x_31:
[----:B-1----:R-:W-:-:S04]  /*5860*/  IMAD.U32 R5, RZ, RZ, UR25 ;  /* 0x00000019ff057e24 */ /* 0x002fc8000f8e00ff */
[----:B------:R1:W2:Y:S03]  /*5870*/  SYNCS.PHASECHK.TRANS64.TRYWAIT P0, [R5+URZ+0x30], R3 ;  /* 0x00003003050075a7 */ /* 0x0002a6000800017f */
[----:B--2---:R-:W-:Y:S05]  /*5880*/  @!P0 NANOSLEEP.SYNCS 0x989680 ;  /* 0x009896800000895d */ /* 0x004fea0003900000 */
[----:B------:R-:W2:Y:S02]  /*5890*/  @!P0 SYNCS.PHASECHK.TRANS64 P0, [R5+URZ+0x30], R3 ;  /* 0x00003003050085a7 */ /* 0x000ea4000800007f */
[----:B--2---:R-:W-:Y:S05]  /*58a0*/  @!P0 BRA `(.L_x_31) ;  /* 0xfffffffc00ec8947 */ /* 0x004fea000383ffff */
[----:B------:R-:W-:Y:S05]  /*58b0*/  BRA `(.L_x_32) ;  /* 0xffffffb800a87947 */ /* 0x000fea000383ffff */
.L_x_11:
[----:B------:R-:W-:Y:S02]  /*58c0*/  IMAD.U32 R2, RZ, RZ, UR24 ;  /* 0x00000018ff027e24 */ /* 0x000fe4000f8e00ff */
[----:B-1----:R-:W-:-:S07]  /*58d0*/  IMAD.U32 R3, RZ, RZ, UR24 ;  /* 0x00000018ff037e24 */ /* 0x002fce000f8e00ff */
.L_x_33:
[----:B-1----:R-:W-:-:S04]  /*58e0*/  IMAD.U32 R5, RZ, RZ, UR25 ;  /* 0x00000019ff057e24 */ /* 0x002fc8000f8e00ff */
[----:B------:R1:W2:Y:S03]  /*58f0*/  SYNCS.PHASECHK.TRANS64.TRYWAIT P0, [R5+URZ+0x18], R3 ;  /* 0x00001803050075a7 */ /* 0x0002a6000800017f */
[----:B--2---:R-:W-:Y:S05]  /*5900*/  @!P0 NANOSLEEP.SYNCS 0x989680 ;  /* 0x009896800000895d */ /* 0x004fea0003900000 */
[----:B------:R-:W2:Y:S02]  /*5910*/  @!P0 SYNCS.PHASECHK.TRANS64 P0, [R5+URZ+0x18], R3 ;  /* 0x00001803050085a7 */ /* 0x000ea4000800007f */
[----:B--2---:R-:W-:Y:S05]  /*5920*/  @!P0 BRA `(.L_x_33) ;  /* 0xfffffffc00ec8947 */ /* 0x004fea000383ffff */
[----:B------:R-:W-:Y:S05]  /*5930*/  BRA `(.L_x_34) ;  /* 0xffffffbc002c7947 */ /* 0x000fea000383ffff */
.L_x_12:
[----:B------:R-:W-:Y:S01]  /*5940*/  UMOV UR8, UR24 ;  /* 0x0000001800087c82 */ /* 0x000fe20008000000 */
[----:B------:R-:W-:-:S05]  /*5950*/  UMOV UR9, UR24 ;  /* 0x0000001800097c82 */ /* 0x000fca0008000000 */
.L_x_35:
[----:B-1----:R-:W-:Y:S01]  /*5960*/  MOV R5, UR25 ;  /* 0x0000001900057c02 */ /* 0x002fe20008000f00 */
[----:B------:R-:W-:Y:S02]  /*5970*/  IMAD.U32 R2, RZ, RZ, UR8 ;  /* 0x00000008ff027e24 */ /* 0x000fe4000f8e00ff */
[----:B------:R-:W-:-:S04]  /*5980*/  IMAD.U32 R3, RZ, RZ, UR9 ;  /* 0x00000009ff037e24 */ /* 0x000fc8000f8e00ff */
[----:B------:R1:W2:Y:S03]  /*5990*/  SYNCS.PHASECHK.TRANS64.TRYWAIT P0, [R5+URZ+0x38], R3 ;  /* 0x00003803050075a7 */ /* 0x0002a6000800017f */
[----:B--2---:R-:W-:Y:S05]  /*59a0*/  @!P0 NANOSLEEP.SYNCS 0x989680 ;  /* 0x009896800000895d */ /* 0x004fea0003900000 */
[----:B------:R-:W2:Y:S02]  /*59b0*/  @!P0 SYNCS.PHASECHK.TRANS64 P0, [R5+URZ+0x38], R3 ;  /* 0x00003803050085a7 */ /* 0x000ea4000800007f */
[----:B--2---:R-:W-:Y:S05]  /*59c0*/  @!P0 BRA `(.L_x_35) ;  /* 0xfffffffc00e48947 */ /* 0x004fea000383ffff */
[----:B------:R-:W-:Y:S05]  /*59d0*/  BRA `(.L_x_36) ;  /* 0xffffffbc00707947 */ /* 0x000fea000383ffff */
.L_x_18:
[----:B------:R-:W-:Y:S02]  /*59e0*/  IMAD.U32 R10, RZ, RZ, UR14 ;  /* 0x0000000eff0a7e24 */ /* 0x000fe4000f8e00ff */
[----:B------:R-:W-:-:S07]  /*59f0*/  IMAD.U32 R11, RZ, RZ, UR14 ;  /* 0x0000000eff0b7e24 */ /* 0x000fce000f8e00ff */
.L_x_37:
[----:B-1----:R-:W-:-:S04]  /*5a00*/  IMAD.U32 R13, RZ, RZ, UR23 ;  /* 0x00000017ff0d7e24 */ /* 0x002fc8000f8e00ff */
[----:B------:R1:W2:Y:S03]  /*5a10*/  SYNCS.PHASECHK.TRANS64.TRYWAIT P0, [R13+URZ], R11 ;  /* 0x0000000b0d0075a7 */ /* 0x0002a6000800017f */
[----:B--2---:R-:W-:Y:S05]  /*5a20*/  @!P0 NANOSLEEP.SYNCS 0x989680 ;  /* 0x009896800000895d */ /* 0x004fea0003900000 */
[----:B------:R-:W2:Y:S02]  /*5a30*/  @!P0 SYNCS.PHASECHK.TRANS64 P0, [R13+URZ], R11 ;  /* 0x0000000b0d0085a7 */ /* 0x000ea4000800007f */
[----:B--2---:R-:W-:Y:S05]  /*5a40*/  @!P0 BRA `(.L_x_37) ;  /* 0xfffffffc00ec8947 */ /* 0x004fea000383ffff */
[----:B------:R-:W-:Y:S05]  /*5a50*/  BRA `(.L_x_17) ;  /* 0xffffffcc008c7947 */ /* 0x000fea000383ffff */
.L_x_20:
[----:B------:R-:W-:Y:S02]  /*5a60*/  IMAD.U32 R14, RZ, RZ, UR14 ;  /* 0x0000000eff0e7e24 */ /* 0x000fe4000f8e00ff */
[----:B------:R-:W-:-:S07]  /*5a70*/  IMAD.U32 R15, RZ, RZ, UR14 ;  /* 0x0000000eff0f7e24 */ /* 0x000fce000f8e00ff */
.L_x_38:
[----:B-1----:R-:W-:-:S04]  /*5a80*/  IMAD.U32 R17, RZ, RZ, UR23 ;  /* 0x00000017ff117e24 */ /* 0x002fc8000f8e00ff */
[----:B------:R1:W2:Y:S03]  /*5a90*/  SYNCS.PHASECHK.TRANS64.TRYWAIT P0, [R17+URZ+0x20], R15 ;  /* 0x0000200f110075a7 */ /* 0x0002a6000800017f */
[----:B--2---:R-:W-:Y:S05]  /*5aa0*/  @!P0 NANOSLEEP.SYNCS 0x989680 ;  /* 0x009896800000895d */ /* 0x004fea0003900000 */
[----:B------:R-:W2:Y:S02]  /*5ab0*/  @!P0 SYNCS.PHASECHK.TRANS64 P0, [R17+URZ+0x20], R15 ;  /* 0x0000200f110085a7 */ /* 0x000ea4000800007f */
[----:B--2---:R-:W-:Y:S05]  /*5ac0*/  @!P0 BRA `(.L_x_38) ;  /* 0xfffffffc00ec8947 */ /* 0x004fea000383ffff */
[----:B------:R-:W-:Y:S05]  /*5ad0*/  BRA `(.L_x_19) ;  /* 0xffffffd000447947 */ /* 0x000fea000383ffff */
.L_x_39:
[----:B------:R-:W-:-:S00]  /*5ae0*/  BRA `(.L_x_39) ;  /* 0xfffffffc00fc7947 */ /* 0x000fc0000383ffff */
[----:B------:R-:W-:-:S00]  /*5af0*/  NOP ;  /* 0x0000000000007918 */ /* 0x000fc00000000000 */
        /* <DEDUP_REMOVED lines=8> */
.L_x_40:


//--------------------- .nv.shared.kernel_cutlass_kernel_flash_attncuteflash_bwd_sm90FlashAttentionBackwardSm90_object_at__tensor0000o12811101213_tensor0000o12811101213_tensor0000o12811101213_tensor0000o12811101213_tensor0_0 --------------------------
	.section	.nv.shared.kernel_cutlass_kernel_flash_attncuteflash_bwd_sm90FlashAttentionBackwardSm90_object_at__tensor0000o12811101213_tensor0000o12811101213_tensor0000o12811101213_tensor0000o12811101213_tensor0_0,"aw",@nobits
	.sectionflags	@""
	.align	1024
	.zero		1024


//--------------------- .nv.shared.reserved.0     --------------------------
	.section	.nv.shared.reserved.0,"aw",@nobits
	.weak		__nv_reservedSMEM_offset_0_alias
	.size		__nv_reservedSMEM_offset_0_alias, 0, 0
	.other		__nv_reservedSMEM_offset_0_alias,@"STO_CUDA_RESERVED_SHARED STV_DEFAULT"
__nv_reservedSMEM_offset_0_alias:
	.zero		0


//--------------------- .nv.constant0.kernel_cutlass_kernel_flash_attncuteflash_bwd_sm90FlashAttentionBackwardSm90_object_at__tensor0000o12811101213_tensor0000o12811101213_tensor0000o12811101213_tensor0000o12811101213_tensor0_0 --------------------------
	.section	.nv.constant0.kernel_cutlass_kernel_flash_attncuteflash_bwd_sm90FlashAttentionBackwardSm90_object_at__tensor0000o12811101213_tensor0000o12811101213_tensor0000o12811101213_tensor0000o12811101213_tensor0_0,"a",@progbits
	.sectionflags	@""
	.align	4
.nv.constant0.kernel_cutlass_kernel_flash_attncuteflash_bwd_sm90FlashAttentionBackwardSm90_object_at__tensor0000o12811101213_tensor0000o12811101213_tensor0000o12811101213_tensor0000o12811101213_tensor0_0:
	.zero		1564


//--------------------- SYMBOLS --------------------------

	.type		.nv.reservedSmem.offset0,@object
	.size		.nv.reservedSmem.offset0,0x4
